//
// Generated by NVIDIA NVVM Compiler
//
// Compiler Build ID: CL-36424714
// Cuda compilation tools, release 13.0, V13.0.88
// Based on NVVM 20.0.0
//

.version 9.0
.target sm_100
.address_size 64

	// .globl	_Z13PermuteHybridPcPxS0_
.const .align 8 .b8 arr[3200];

.visible .entry _Z13PermuteHybridPcPxS0_(
	.param .u64 .ptr .align 1 _Z13PermuteHybridPcPxS0__param_0,
	.param .u64 .ptr .align 1 _Z13PermuteHybridPcPxS0__param_1,
	.param .u64 .ptr .align 1 _Z13PermuteHybridPcPxS0__param_2
)
{
	.local .align 1 .b8 	__local_depot0[10];
	.reg .b64 	%SP;
	.reg .b64 	%SPL;
	.reg .pred 	%p<108>;
	.reg .b16 	%rs<104>;
	.reg .b32 	%r<5>;
	.reg .b64 	%rd<189>;

	mov.u64 	%SPL, __local_depot0;
	cvta.local.u64 	%SP, %SPL;
	ld.param.u64 	%rd73, [_Z13PermuteHybridPcPxS0__param_2];
	cvta.to.global.u64 	%rd74, %rd73;
	add.u64 	%rd1, %SPL, 0;
	add.u64 	%rd2, %SPL, 6;
	add.u64 	%rd77, %SP, 7;
	add.u64 	%rd3, %SPL, 7;
	add.u64 	%rd78, %SP, 8;
	add.u64 	%rd4, %SPL, 8;
	add.u64 	%rd79, %SP, 9;
	add.u64 	%rd5, %SPL, 9;
	mov.u32 	%r1, %tid.x;
	mov.u32 	%r2, %ctaid.x;
	mov.u32 	%r3, %ntid.x;
	mad.lo.s32 	%r4, %r2, %r3, %r1;
	cvt.u64.u32 	%rd6, %r4;
	ld.global.u64 	%rd80, [%rd74];
	shr.u64 	%rd81, %rd80, 63;
	add.s64 	%rd82, %rd80, %rd81;
	shr.s64 	%rd83, %rd82, 1;
	setp.le.s64 	%p7, %rd83, %rd6;
	@%p7 bra 	$L__BB0_71;
	ld.param.u64 	%rd161, [_Z13PermuteHybridPcPxS0__param_1];
	ld.param.u64 	%rd160, [_Z13PermuteHybridPcPxS0__param_0];
	cvta.to.global.u64 	%rd84, %rd160;
	cvta.to.global.u64 	%rd85, %rd161;
	shl.b64 	%rd86, %rd6, 1;
	ld.global.u64 	%rd87, [%rd85];
	add.s64 	%rd163, %rd86, %rd87;
	mov.b16 	%rs35, 0;
	st.local.u8 	[%rd1], %rs35;
	add.u64 	%rd166, %SP, 5;
	cvta.to.local.u64 	%rd89, %rd166;
	st.local.u8 	[%rd89], %rs35;
	mov.b16 	%rs36, 1;
	st.local.u8 	[%rd1+1], %rs36;
	st.local.u8 	[%rd2], %rs35;
	mov.b16 	%rs37, 2;
	st.local.u8 	[%rd1+2], %rs37;
	st.local.u8 	[%rd3], %rs35;
	mov.b16 	%rs38, 3;
	st.local.u8 	[%rd1+3], %rs38;
	st.local.u8 	[%rd4], %rs35;
	mov.b16 	%rs39, 4;
	st.local.u8 	[%rd1+4], %rs39;
	st.local.u8 	[%rd5], %rs35;
	ld.const.u64 	%rd8, [arr+672];
	setp.lt.s64 	%p9, %rd163, %rd8;
	mad.lo.s64 	%rd9, %rd6, 10, %rd84;
	mov.pred 	%p8, 0;
	mov.u64 	%rd162, %rd8;
	mov.pred 	%p102, %p8;
	mov.pred 	%p103, %p8;
	mov.pred 	%p104, %p8;
	mov.pred 	%p105, %p8;
	@%p9 bra 	$L__BB0_4;
$L__BB0_2:
	setp.lt.s64 	%p22, %rd163, %rd8;
	sub.s64 	%rd163, %rd163, %rd162;
	or.pred  	%p23, %p102, %p103;
	not.pred 	%p24, %p102;
	selp.u64 	%rd90, 1, 0, %p24;
	or.pred  	%p25, %p23, %p104;
	add.u64 	%rd91, %SP, 7;
	add.u64 	%rd92, %SP, 6;
	selp.b64 	%rd93, %rd92, %rd91, %p103;
	add.u64 	%rd94, %SP, 5;
	selp.b64 	%rd95, %rd94, %rd93, %p102;
	or.pred  	%p26, %p25, %p105;
	not.pred 	%p27, %p26;
	selp.b64 	%rd96, 2, 3, %p104;
	selp.b64 	%rd97, %rd90, %rd96, %p23;
	selp.b64 	%rd12, %rd97, 4, %p26;
	add.u64 	%rd98, %SP, 9;
	add.u64 	%rd99, %SP, 8;
	selp.b64 	%rd100, %rd99, %rd98, %p105;
	selp.b64 	%rd13, %rd95, %rd100, %p25;
	and.pred  	%p28, %p27, %p22;
	@%p28 bra 	$L__BB0_8;
	cvta.to.local.u64 	%rd101, %rd13;
	mov.b16 	%rs40, 1;
	st.local.u8 	[%rd101], %rs40;
	add.s64 	%rd102, %rd1, %rd12;
	ld.local.u8 	%rs41, [%rd102];
	st.global.u8 	[%rd9], %rs41;
	bra.uni 	$L__BB0_8;
$L__BB0_4:
	ld.const.u64 	%rd162, [arr+664];
	setp.ge.s64 	%p12, %rd163, %rd162;
	mov.pred 	%p105, -1;
	mov.pred 	%p102, %p8;
	mov.pred 	%p103, %p8;
	mov.pred 	%p104, %p8;
	@%p12 bra 	$L__BB0_2;
	ld.const.u64 	%rd162, [arr+656];
	setp.ge.s64 	%p15, %rd163, %rd162;
	mov.pred 	%p104, -1;
	mov.pred 	%p102, %p8;
	mov.pred 	%p103, %p8;
	mov.pred 	%p105, %p8;
	@%p15 bra 	$L__BB0_2;
	ld.const.u64 	%rd162, [arr+648];
	setp.ge.s64 	%p18, %rd163, %rd162;
	mov.pred 	%p103, -1;
	mov.pred 	%p102, %p8;
	mov.pred 	%p104, %p8;
	mov.pred 	%p105, %p8;
	@%p18 bra 	$L__BB0_2;
	ld.const.u64 	%rd162, [arr+640];
	setp.ge.s64 	%p21, %rd163, %rd162;
	mov.pred 	%p102, -1;
	mov.pred 	%p103, %p8;
	mov.pred 	%p104, %p8;
	mov.pred 	%p105, %p8;
	@%p21 bra 	$L__BB0_2;
$L__BB0_8:
	ld.const.u64 	%rd164, [arr+504];
	setp.lt.s64 	%p30, %rd163, %rd164;
	mov.b16 	%rs92, 3;
	mov.pred 	%p106, -1;
	@%p30 bra 	$L__BB0_21;
$L__BB0_9:
	sub.s64 	%rd163, %rd163, %rd164;
	cvta.to.local.u64 	%rd105, %rd166;
	ld.local.u8 	%rs2, [%rd105];
	setp.eq.s16 	%p37, %rs2, 0;
	not.pred 	%p38, %p106;
	selp.u16 	%rs94, 1, 0, %p37;
	mov.b64 	%rd165, 0;
	and.pred  	%p39, %p37, %p38;
	@%p39 bra 	$L__BB0_20;
	ld.local.u8 	%rs46, [%rd2];
	setp.ne.s16 	%p40, %rs46, 0;
	@%p40 bra 	$L__BB0_13;
	setp.eq.s16 	%p41, %rs92, %rs94;
	add.u64 	%rd166, %SP, 6;
	mov.b64 	%rd165, 1;
	@%p41 bra 	$L__BB0_20;
	setp.ne.s16 	%p42, %rs2, 0;
	selp.b16 	%rs94, 1, 2, %p42;
$L__BB0_13:
	ld.local.u8 	%rs47, [%rd3];
	setp.ne.s16 	%p43, %rs47, 0;
	@%p43 bra 	$L__BB0_16;
	setp.eq.s16 	%p44, %rs94, %rs92;
	mov.b64 	%rd165, 2;
	mov.u64 	%rd166, %rd77;
	@%p44 bra 	$L__BB0_20;
	add.s16 	%rs94, %rs94, 1;
$L__BB0_16:
	ld.local.u8 	%rs48, [%rd4];
	setp.ne.s16 	%p45, %rs48, 0;
	@%p45 bra 	$L__BB0_19;
	setp.eq.s16 	%p46, %rs94, %rs92;
	mov.b64 	%rd165, 3;
	mov.u64 	%rd166, %rd78;
	@%p46 bra 	$L__BB0_20;
	add.s16 	%rs94, %rs94, 1;
$L__BB0_19:
	ld.local.u8 	%rs49, [%rd5];
	setp.ne.s16 	%p47, %rs49, 0;
	and.b16  	%rs51, %rs92, 255;
	and.b16  	%rs53, %rs94, 255;
	setp.ne.s16 	%p48, %rs53, %rs51;
	mov.b64 	%rd165, 4;
	or.pred  	%p49, %p47, %p48;
	mov.u64 	%rd166, %rd79;
	@%p49 bra 	$L__BB0_24;
$L__BB0_20:
	cvta.to.local.u64 	%rd114, %rd166;
	mov.b16 	%rs54, 1;
	st.local.u8 	[%rd114], %rs54;
	add.s64 	%rd115, %rd1, %rd165;
	ld.local.u8 	%rs55, [%rd115];
	st.global.u8 	[%rd9+1], %rs55;
	bra.uni 	$L__BB0_24;
$L__BB0_21:
	ld.const.u64 	%rd164, [arr+496];
	setp.ge.s64 	%p32, %rd163, %rd164;
	mov.b16 	%rs92, 2;
	@%p32 bra 	$L__BB0_9;
	ld.const.u64 	%rd164, [arr+488];
	setp.ge.s64 	%p34, %rd163, %rd164;
	mov.b16 	%rs92, 1;
	@%p34 bra 	$L__BB0_9;
	ld.const.u64 	%rd164, [arr+480];
	setp.ge.s64 	%p36, %rd163, %rd164;
	mov.b16 	%rs92, 0;
	mov.pred 	%p106, 0;
	@%p36 bra 	$L__BB0_9;
$L__BB0_24:
	ld.const.u64 	%rd168, [arr+336];
	setp.lt.s64 	%p51, %rd163, %rd168;
	mov.b16 	%rs96, 2;
	mov.pred 	%p107, -1;
	@%p51 bra 	$L__BB0_37;
$L__BB0_25:
	sub.s64 	%rd163, %rd163, %rd168;
	add.u64 	%rd170, %SP, 5;
	cvta.to.local.u64 	%rd118, %rd170;
	ld.local.u8 	%rs11, [%rd118];
	setp.eq.s16 	%p56, %rs11, 0;
	not.pred 	%p57, %p107;
	selp.u16 	%rs98, 1, 0, %p56;
	mov.b64 	%rd169, 0;
	and.pred  	%p58, %p56, %p57;
	@%p58 bra 	$L__BB0_36;
	ld.local.u8 	%rs59, [%rd2];
	setp.ne.s16 	%p59, %rs59, 0;
	@%p59 bra 	$L__BB0_29;
	setp.eq.s16 	%p60, %rs96, %rs98;
	add.u64 	%rd170, %SP, 6;
	mov.b64 	%rd169, 1;
	@%p60 bra 	$L__BB0_36;
	setp.ne.s16 	%p61, %rs11, 0;
	selp.b16 	%rs98, 1, 2, %p61;
$L__BB0_29:
	ld.local.u8 	%rs60, [%rd3];
	setp.ne.s16 	%p62, %rs60, 0;
	@%p62 bra 	$L__BB0_32;
	setp.eq.s16 	%p63, %rs98, %rs96;
	add.u64 	%rd170, %SP, 7;
	mov.b64 	%rd169, 2;
	@%p63 bra 	$L__BB0_36;
	add.s16 	%rs98, %rs98, 1;
$L__BB0_32:
	ld.local.u8 	%rs61, [%rd4];
	setp.ne.s16 	%p64, %rs61, 0;
	@%p64 bra 	$L__BB0_35;
	setp.eq.s16 	%p65, %rs98, %rs96;
	add.u64 	%rd170, %SP, 8;
	mov.b64 	%rd169, 3;
	@%p65 bra 	$L__BB0_36;
	add.s16 	%rs98, %rs98, 1;
$L__BB0_35:
	ld.local.u8 	%rs62, [%rd5];
	setp.ne.s16 	%p66, %rs62, 0;
	and.b16  	%rs64, %rs96, 255;
	and.b16  	%rs66, %rs98, 255;
	setp.ne.s16 	%p67, %rs66, %rs64;
	add.u64 	%rd170, %SP, 9;
	mov.b64 	%rd169, 4;
	or.pred  	%p68, %p66, %p67;
	@%p68 bra 	$L__BB0_39;
$L__BB0_36:
	cvta.to.local.u64 	%rd127, %rd170;
	mov.b16 	%rs67, 1;
	st.local.u8 	[%rd127], %rs67;
	add.s64 	%rd128, %rd1, %rd169;
	ld.local.u8 	%rs68, [%rd128];
	st.global.u8 	[%rd9+2], %rs68;
	bra.uni 	$L__BB0_39;
$L__BB0_37:
	ld.const.u64 	%rd168, [arr+328];
	setp.ge.s64 	%p53, %rd163, %rd168;
	mov.b16 	%rs96, 1;
	@%p53 bra 	$L__BB0_25;
	ld.const.u64 	%rd168, [arr+320];
	setp.ge.s64 	%p55, %rd163, %rd168;
	mov.b16 	%rs96, 0;
	mov.pred 	%p107, 0;
	@%p55 bra 	$L__BB0_25;
$L__BB0_39:
	ld.const.u64 	%rd36, [arr+168];
	setp.lt.s64 	%p69, %rd163, %rd36;
	mov.b16 	%rs100, 1;
	mov.u64 	%rd172, %rd36;
	@%p69 bra 	$L__BB0_52;
$L__BB0_40:
	setp.lt.s64 	%p71, %rd163, %rd36;
	sub.s64 	%rd163, %rd163, %rd172;
	add.u64 	%rd174, %SP, 5;
	cvta.to.local.u64 	%rd131, %rd174;
	ld.local.u8 	%rs20, [%rd131];
	setp.eq.s16 	%p72, %rs20, 0;
	selp.u16 	%rs102, 1, 0, %p72;
	mov.b64 	%rd173, 0;
	and.pred  	%p73, %p72, %p71;
	@%p73 bra 	$L__BB0_51;
	ld.local.u8 	%rs71, [%rd2];
	setp.ne.s16 	%p74, %rs71, 0;
	@%p74 bra 	$L__BB0_44;
	setp.eq.s16 	%p75, %rs100, %rs102;
	add.u64 	%rd174, %SP, 6;
	mov.b64 	%rd173, 1;
	@%p75 bra 	$L__BB0_51;
	setp.ne.s16 	%p76, %rs20, 0;
	selp.b16 	%rs102, 1, 2, %p76;
$L__BB0_44:
	ld.local.u8 	%rs72, [%rd3];
	setp.ne.s16 	%p77, %rs72, 0;
	@%p77 bra 	$L__BB0_47;
	setp.eq.s16 	%p78, %rs102, %rs100;
	add.u64 	%rd174, %SP, 7;
	mov.b64 	%rd173, 2;
	@%p78 bra 	$L__BB0_51;
	add.s16 	%rs102, %rs102, 1;
$L__BB0_47:
	ld.local.u8 	%rs73, [%rd4];
	setp.ne.s16 	%p79, %rs73, 0;
	@%p79 bra 	$L__BB0_50;
	setp.eq.s16 	%p80, %rs102, %rs100;
	add.u64 	%rd174, %SP, 8;
	mov.b64 	%rd173, 3;
	@%p80 bra 	$L__BB0_51;
	add.s16 	%rs102, %rs102, 1;
$L__BB0_50:
	ld.local.u8 	%rs74, [%rd5];
	setp.ne.s16 	%p81, %rs74, 0;
	and.b16  	%rs76, %rs100, 255;
	and.b16  	%rs78, %rs102, 255;
	setp.ne.s16 	%p82, %rs78, %rs76;
	add.u64 	%rd174, %SP, 9;
	mov.b64 	%rd173, 4;
	or.pred  	%p83, %p81, %p82;
	@%p83 bra 	$L__BB0_53;
$L__BB0_51:
	cvta.to.local.u64 	%rd140, %rd174;
	mov.b16 	%rs79, 1;
	st.local.u8 	[%rd140], %rs79;
	add.s64 	%rd141, %rd1, %rd173;
	ld.local.u8 	%rs80, [%rd141];
	st.global.u8 	[%rd9+3], %rs80;
	bra.uni 	$L__BB0_53;
$L__BB0_52:
	ld.const.u64 	%rd172, [arr+160];
	setp.ge.s64 	%p70, %rd163, %rd172;
	mov.b16 	%rs100, 0;
	@%p70 bra 	$L__BB0_40;
$L__BB0_53:
	ld.const.u64 	%rd142, [arr];
	setp.lt.s64 	%p84, %rd163, %rd142;
	@%p84 bra 	$L__BB0_60;
	add.u64 	%rd177, %SP, 5;
	cvta.to.local.u64 	%rd145, %rd177;
	ld.local.u8 	%rs81, [%rd145];
	setp.eq.s16 	%p85, %rs81, 0;
	mov.b64 	%rd176, 0;
	@%p85 bra 	$L__BB0_59;
	ld.local.u8 	%rs82, [%rd2];
	setp.eq.s16 	%p86, %rs82, 0;
	add.u64 	%rd177, %SP, 6;
	mov.b64 	%rd176, 1;
	@%p86 bra 	$L__BB0_59;
	ld.local.u8 	%rs83, [%rd3];
	setp.eq.s16 	%p87, %rs83, 0;
	add.u64 	%rd177, %SP, 7;
	mov.b64 	%rd176, 2;
	@%p87 bra 	$L__BB0_59;
	ld.local.u8 	%rs84, [%rd4];
	setp.eq.s16 	%p88, %rs84, 0;
	add.u64 	%rd177, %SP, 8;
	mov.b64 	%rd176, 3;
	@%p88 bra 	$L__BB0_59;
	ld.local.u8 	%rs85, [%rd5];
	setp.ne.s16 	%p89, %rs85, 0;
	add.u64 	%rd177, %SP, 9;
	mov.b64 	%rd176, 4;
	@%p89 bra 	$L__BB0_60;
$L__BB0_59:
	cvta.to.local.u64 	%rd154, %rd177;
	mov.b16 	%rs86, 1;
	st.local.u8 	[%rd154], %rs86;
	add.s64 	%rd155, %rd1, %rd176;
	ld.local.u8 	%rs87, [%rd155];
	st.global.u8 	[%rd9+4], %rs87;
$L__BB0_60:
	ld.global.s8 	%rs28, [%rd9];
	add.s64 	%rd187, %rd9, 5;
	st.global.u8 	[%rd9+5], %rs28;
	ld.global.s8 	%rs29, [%rd9+1];
	add.s64 	%rd46, %rd9, 6;
	st.global.u8 	[%rd9+6], %rs29;
	ld.global.s8 	%rs30, [%rd9+2];
	add.s64 	%rd47, %rd9, 7;
	st.global.u8 	[%rd9+7], %rs30;
	ld.global.s8 	%rs31, [%rd9+3];
	add.s64 	%rd179, %rd9, 8;
	st.global.u8 	[%rd9+8], %rs31;
	ld.global.s8 	%rs32, [%rd9+4];
	add.s64 	%rd181, %rd9, 9;
	st.global.u8 	[%rd9+9], %rs32;
	setp.ge.s16 	%p90, %rs31, %rs32;
	mov.u64 	%rd178, %rd181;
	@%p90 bra 	$L__BB0_66;
$L__BB0_61:
	ld.global.s8 	%rs33, [%rd179];
	add.s64 	%rd180, %rd9, 10;
$L__BB0_62:
	add.s64 	%rd54, %rd180, -1;
	ld.global.s8 	%rs34, [%rd180+-1];
	setp.ge.s16 	%p97, %rs33, %rs34;
	mov.u64 	%rd180, %rd54;
	@%p97 bra 	$L__BB0_62;
	setp.lt.s16 	%p98, %rs31, %rs32;
	st.global.u8 	[%rd179], %rs34;
	st.global.u8 	[%rd54], %rs33;
	@%p98 bra 	$L__BB0_71;
	mov.u64 	%rd182, %rd181;
	mov.u64 	%rd184, %rd178;
$L__BB0_65:
	ld.global.u8 	%rs90, [%rd184];
	ld.global.u8 	%rs91, [%rd182];
	st.global.u8 	[%rd184], %rs91;
	st.global.u8 	[%rd182], %rs90;
	add.s64 	%rd178, %rd178, 1;
	add.s64 	%rd184, %rd184, 1;
	setp.ne.s64 	%p99, %rd178, %rd181;
	add.s64 	%rd158, %rd181, -1;
	setp.ne.s64 	%p100, %rd178, %rd158;
	selp.b64 	%rd181, %rd158, %rd181, %p99;
	selp.s64 	%rd159, -1, 0, %p99;
	add.s64 	%rd182, %rd182, %rd159;
	and.pred  	%p101, %p99, %p100;
	@%p101 bra 	$L__BB0_65;
	bra.uni 	$L__BB0_71;
$L__BB0_66:
	setp.lt.s16 	%p91, %rs30, %rs31;
	mov.u64 	%rd178, %rd179;
	mov.u64 	%rd179, %rd47;
	@%p91 bra 	$L__BB0_61;
	setp.lt.s16 	%p92, %rs29, %rs30;
	mov.u64 	%rd178, %rd47;
	mov.u64 	%rd179, %rd46;
	@%p92 bra 	$L__BB0_61;
	setp.lt.s16 	%p93, %rs28, %rs29;
	mov.u64 	%rd178, %rd46;
	mov.u64 	%rd179, %rd187;
	@%p93 bra 	$L__BB0_61;
	mov.u64 	%rd186, %rd181;
	mov.u64 	%rd188, %rd187;
$L__BB0_70:
	ld.global.u8 	%rs88, [%rd188];
	ld.global.u8 	%rs89, [%rd186];
	st.global.u8 	[%rd188], %rs89;
	st.global.u8 	[%rd186], %rs88;
	add.s64 	%rd187, %rd187, 1;
	add.s64 	%rd188, %rd188, 1;
	setp.ne.s64 	%p94, %rd187, %rd181;
	add.s64 	%rd156, %rd181, -1;
	setp.ne.s64 	%p95, %rd187, %rd156;
	selp.b64 	%rd181, %rd156, %rd181, %p94;
	selp.s64 	%rd157, -1, 0, %p94;
	add.s64 	%rd186, %rd186, %rd157;
	and.pred  	%p96, %p94, %p95;
	@%p96 bra 	$L__BB0_70;
$L__BB0_71:
	ret;

}


// ===== COMPILED SASS (sm_100) =====

	.target	sm_100

	.elftype	@"ET_EXEC"


//--------------------- .note.nv.tkinfo           --------------------------
	.section	.note.nv.tkinfo,"",@"SHT_NOTE"
	.sectionflags	@"SHF_NOTE_NV_TKINFO"
	.tkinfo
        /*0018*/ 	.word	0x00000002
        /*0030*/ 	.string	""
        /*0030*/ 	.string	"ptxas"
        /*0030*/ 	.string	"Cuda compilation tools, release 13.0, V13.0.88"
        /*0030*/ 	.string	"Build cuda_13.0.r13.0/compiler.36424714_0"
        /*0030*/ 	.string	"-arch sm_100 -m 64 "



//--------------------- .note.nv.cuinfo           --------------------------
	.section	.note.nv.cuinfo,"",@"SHT_NOTE"
	.sectionflags	@"SHF_NOTE_NV_CUINFO"
        /*0018*/ 	.short	0x0002
        /*001a*/ 	.short	0x0064
        /*001c*/ 	.short	0x0082
	.zero		2


//--------------------- .nv.info                  --------------------------
	.section	.nv.info,"",@"SHT_CUDA_INFO"
	.align	4


	//----- nvinfo : EIATTR_REGCOUNT
	.align		4
        /*0000*/ 	.byte	0x04, 0x2f
        /*0002*/ 	.short	(.L_2 - .L_1)
	.align		4
.L_1:
        /*0004*/ 	.word	index@(_Z13PermuteHybridPcPxS0_)
        /*0008*/ 	.word	0x00000018


	//----- nvinfo : EIATTR_FRAME_SIZE
	.align		4
.L_2:
        /*000c*/ 	.byte	0x04, 0x11
        /*000e*/ 	.short	(.L_4 - .L_3)
	.align		4
.L_3:
        /*0010*/ 	.word	index@(_Z13PermuteHybridPcPxS0_)
        /*0014*/ 	.word	0x00000010


	//----- nvinfo : EIATTR_MIN_STACK_SIZE
	.align		4
.L_4:
        /*0018*/ 	.byte	0x04, 0x12
        /*001a*/ 	.short	(.L_6 - .L_5)
	.align		4
.L_5:
        /*001c*/ 	.word	index@(_Z13PermuteHybridPcPxS0_)
        /*0020*/ 	.word	0x00000010
.L_6:


//--------------------- .nv.compat                --------------------------
	.section	.nv.compat,"",@"SHT_CUDA_COMPAT_INFO"
	.align	4
        /*0000*/ 	.byte	0x02, 0x09, 0x00, 0x00, 0x02, 0x02, 0x01, 0x00, 0x02, 0x05, 0x05, 0x00, 0x03, 0x07, 0x01, 0x01
        /*0010*/ 	.byte	0x02, 0x03, 0x00, 0x00, 0x02, 0x06, 0x01, 0x00, 0x04, 0x0b, 0x08, 0x00, 0x09, 0x00, 0x00, 0x00
        /*0020*/ 	.byte	0x00, 0x00, 0x00, 0x00


//--------------------- .nv.info._Z13PermuteHybridPcPxS0_ --------------------------
	.section	.nv.info._Z13PermuteHybridPcPxS0_,"",@"SHT_CUDA_INFO"
	.sectionflags	@""
	.align	4


	//----- nvinfo : EIATTR_CUDA_API_VERSION
	.align		4
        /*0000*/ 	.byte	0x04, 0x37
        /*0002*/ 	.short	(.L_8 - .L_7)
.L_7:
        /*0004*/ 	.word	0x00000082


	//----- nvinfo : EIATTR_KPARAM_INFO
	.align		4
.L_8:
        /*0008*/ 	.byte	0x04, 0x17
        /*000a*/ 	.short	(.L_10 - .L_9)
.L_9:
        /*000c*/ 	.word	0x00000000
        /*0010*/ 	.short	0x0002
        /*0012*/ 	.short	0x0010
        /*0014*/ 	.byte	0x00, 0xf5, 0x21, 0x00


	//----- nvinfo : EIATTR_KPARAM_INFO
	.align		4
.L_10:
        /*0018*/ 	.byte	0x04, 0x17
        /*001a*/ 	.short	(.L_12 - .L_11)
.L_11:
        /*001c*/ 	.word	0x00000000
        /*0020*/ 	.short	0x0001
        /*0022*/ 	.short	0x0008
        /*0024*/ 	.byte	0x00, 0xf5, 0x21, 0x00


	//----- nvinfo : EIATTR_KPARAM_INFO
	.align		4
.L_12:
        /*0028*/ 	.byte	0x04, 0x17
        /*002a*/ 	.short	(.L_14 - .L_13)
.L_13:
        /*002c*/ 	.word	0x00000000
        /*0030*/ 	.short	0x0000
        /*0032*/ 	.short	0x0000
        /*0034*/ 	.byte	0x00, 0xf5, 0x21, 0x00


	//----- nvinfo : EIATTR_SPARSE_MMA_MASK
	.align		4
.L_14:
        /*0038*/ 	.byte	0x03, 0x50
        /*003a*/ 	.short	0x0000


	//----- nvinfo : EIATTR_MAXREG_COUNT
	.align		4
        /*003c*/ 	.byte	0x03, 0x1b
        /*003e*/ 	.short	0x00ff


	//----- nvinfo : EIATTR_MERCURY_ISA_VERSION
	.align		4
        /*0040*/ 	.byte	0x03, 0x5f
        /*0042*/ 	.short	0x0101


	//----- nvinfo : EIATTR_VRC_CTA_INIT_COUNT
	.align		4
        /*0044*/ 	.byte	0x02, 0x4a
	.zero		1
	.zero		1


	//----- nvinfo : EIATTR_EXIT_INSTR_OFFSETS
	.align		4
        /*0048*/ 	.byte	0x04, 0x1c
        /*004a*/ 	.short	(.L_16 - .L_15)


	//   ....[0]....
.L_15:
        /*004c*/ 	.word	0x000000f0


	//   ....[1]....
        /*0050*/ 	.word	0x00001fa0


	//   ....[2]....
        /*0054*/ 	.word	0x000020c0


	//   ....[3]....
        /*0058*/ 	.word	0x00002280


	//----- nvinfo : EIATTR_CRS_STACK_SIZE
	.align		4
.L_16:
        /*005c*/ 	.byte	0x04, 0x1e
        /*005e*/ 	.short	(.L_18 - .L_17)
.L_17:
        /*0060*/ 	.word	0x00000000


	//----- nvinfo : EIATTR_CBANK_PARAM_SIZE
	.align		4
.L_18:
        /*0064*/ 	.byte	0x03, 0x19
        /*0066*/ 	.short	0x0018


	//----- nvinfo : EIATTR_PARAM_CBANK
	.align		4
        /*0068*/ 	.byte	0x04, 0x0a
        /*006a*/ 	.short	(.L_20 - .L_19)
	.align		4
.L_19:
        /*006c*/ 	.word	index@(.nv.constant0._Z13PermuteHybridPcPxS0_)
        /*0070*/ 	.short	0x0380
        /*0072*/ 	.short	0x0018


	//----- nvinfo : EIATTR_SW_WAR
	.align		4
.L_20:
        /*0074*/ 	.byte	0x04, 0x36
        /*0076*/ 	.short	(.L_22 - .L_21)
.L_21:
        /*0078*/ 	.word	0x00000008
.L_22:


//--------------------- .nv.callgraph             --------------------------
	.section	.nv.callgraph,"",@"SHT_CUDA_CALLGRAPH"
	.align	4
	.sectionentsize	8
	.align		4
        /*0000*/ 	.word	0x00000000
	.align		4
        /*0004*/ 	.word	0xffffffff
	.align		4
        /*0008*/ 	.word	0x00000000
	.align		4
        /*000c*/ 	.word	0xfffffffe
	.align		4
        /*0010*/ 	.word	0x00000000
	.align		4
        /*0014*/ 	.word	0xfffffffd
	.align		4
        /*0018*/ 	.word	0x00000000
	.align		4
        /*001c*/ 	.word	0xfffffffc


//--------------------- .nv.constant3             --------------------------
	.section	.nv.constant3,"a",@progbits
	.align	8
.nv.constant3:
	.type		arr,@object
	.size		arr,(.L_0 - arr)
arr:
	.zero		3200
.L_0:


//--------------------- .text._Z13PermuteHybridPcPxS0_ --------------------------
	.section	.text._Z13PermuteHybridPcPxS0_,"ax",@progbits
	.align	128
        .global         _Z13PermuteHybridPcPxS0_
        .type           _Z13PermuteHybridPcPxS0_,@function
        .size           _Z13PermuteHybridPcPxS0_,(.L_x_42 - _Z13PermuteHybridPcPxS0_)
        .other          _Z13PermuteHybridPcPxS0_,@"STO_CUDA_ENTRY STV_DEFAULT"
_Z13PermuteHybridPcPxS0_:
.text._Z13PermuteHybridPcPxS0_:
[----:B------:R-:W0:Y:S08]  /*0000*/  LDC R1, c[0x0][0x37c] ;  /* 0x0000df00ff017b82 */ /* 0x000e300000000800 */
[----:B------:R-:W1:Y:S01]  /*0010*/  LDC.64 R2, c[0x0][0x390] ;  /* 0x0000e400ff027b82 */ /* 0x000e620000000a00 */
[----:B------:R-:W1:Y:S01]  /*0020*/  LDCU.64 UR6, c[0x0][0x358] ;  /* 0x00006b00ff0677ac */ /* 0x000e620008000a00 */
[----:B0-----:R-:W-:Y:S01]  /*0030*/  VIADD R1, R1, 0xfffffff0 ;  /* 0xfffffff001017836 */ /* 0x001fe20000000000 */
[----:B-1----:R-:W2:Y:S05]  /*0040*/  LDG.E.64 R2, desc[UR6][R2.64] ;  /* 0x0000000602027981 */ /* 0x002eaa000c1e1b00 */
[----:B------:R-:W0:Y:S01]  /*0050*/  S2UR UR4, SR_CTAID.X ;  /* 0x00000000000479c3 */ /* 0x000e220000002500 */
[----:B------:R-:W0:Y:S07]  /*0060*/  S2R R13, SR_TID.X ;  /* 0x00000000000d7919 */ /* 0x000e2e0000002100 */
[----:B------:R-:W0:Y:S02]  /*0070*/  LDC R0, c[0x0][0x360] ;  /* 0x0000d800ff007b82 */ /* 0x000e240000000800 */
[----:B0-----:R-:W-:Y:S01]  /*0080*/  IMAD R13, R0, UR4, R13 ;  /* 0x00000004000d7c24 */ /* 0x001fe2000f8e020d */
[----:B--2---:R-:W-:-:S05]  /*0090*/  LEA.HI R4, P0, R3, R2, RZ, 0x1 ;  /* 0x0000000203047211 */ /* 0x004fca00078108ff */
[----:B------:R-:W-:-:S05]  /*00a0*/  IMAD.X R5, RZ, RZ, R3, P0 ;  /* 0x000000ffff057224 */ /* 0x000fca00000e0603 */
[--C-:B------:R-:W-:Y:S02]  /*00b0*/  SHF.R.S64 R0, R4, 0x1, R5.reuse ;  /* 0x0000000104007819 */ /* 0x100fe40000001005 */
[----:B------:R-:W-:Y:S02]  /*00c0*/  SHF.R.S32.HI R4, RZ, 0x1, R5 ;  /* 0x00000001ff047819 */ /* 0x000fe40000011405 */
[----:B------:R-:W-:-:S04]  /*00d0*/  ISETP.GT.U32.AND P0, PT, R0, R13, PT ;  /* 0x0000000d0000720c */ /* 0x000fc80003f04070 */
[----:B------:R-:W-:-:S13]  /*00e0*/  ISETP.GT.AND.EX P0, PT, R4, RZ, PT, P0 ;  /* 0x000000ff0400720c */ /* 0x000fda0003f04300 */
[----:B------:R-:W-:Y:S05]  /*00f0*/  @!P0 EXIT ;  /* 0x000000000000894d */ /* 0x000fea0003800000 */
[----:B------:R-:W0:Y:S01]  /*0100*/  LDC.64 R14, c[0x0][0x388] ;  /* 0x0000e200ff0e7b82 */ /* 0x000e220000000a00 */
[----:B------:R-:W1:Y:S01]  /*0110*/  LDCU UR5, c[0x0][0x2f8] ;  /* 0x00005f00ff0577ac */ /* 0x000e620008000800 */
[----:B------:R-:W2:Y:S06]  /*0120*/  LDCU.64 UR8, c[0x3][0x2a0] ;  /* 0x00c05400ff0877ac */ /* 0x000eac0008000a00 */
[----:B------:R-:W3:Y:S01]  /*0130*/  LDC.64 R8, c[0x0][0x380] ;  /* 0x0000e000ff087b82 */ /* 0x000ee20000000a00 */
[----:B------:R-:W4:Y:S01]  /*0140*/  LDCU.64 UR10, c[0x3][0x2a0] ;  /* 0x00c05400ff0a77ac */ /* 0x000f220008000a00 */
[----:B0-----:R-:W5:Y:S01]  /*0150*/  LDG.E.64 R14, desc[UR6][R14.64] ;  /* 0x000000060e0e7981 */ /* 0x001f62000c1e1b00 */
[----:B-1----:R-:W-:Y:S01]  /*0160*/  VIADD R11, R1, UR5 ;  /* 0x00000005010b7c36 */ /* 0x002fe20008000000 */
[----:B------:R-:W-:Y:S01]  /*0170*/  UMOV UR4, URZ ;  /* 0x000000ff00047c82 */ /* 0x000fe20008000000 */
[----:B------:R-:W-:Y:S01]  /*0180*/  IMAD.MOV.U32 R0, RZ, RZ, 0x1 ;  /* 0x00000001ff007424 */ /* 0x000fe200078e00ff */
[----:B------:R-:W-:Y:S01]  /*0190*/  STL.U8 [R1], RZ ;  /* 0x000000ff01007387 */ /* 0x000fe20000100000 */
[----:B------:R-:W-:Y:S01]  /*01a0*/  VIADD R18, R11, 0x5 ;  /* 0x000000050b127836 */ /* 0x000fe20000000000 */
[----:B------:R-:W-:Y:S01]  /*01b0*/  BSSY.RECONVERGENT B1, `(.L_x_0) ;  /* 0x0000063000017945 */ /* 0x000fe20003800200 */
[----:B------:R-:W-:-:S03]  /*01c0*/  IMAD.MOV.U32 R2, RZ, RZ, 0x2 ;  /* 0x00000002ff027424 */ /* 0x000fc600078e00ff */
[----:B------:R-:W-:Y:S01]  /*01d0*/  BSSY.RELIABLE B0, `(.L_x_1) ;  /* 0x000004d000007945 */ /* 0x000fe20003800100 */
[----:B------:R-:W-:Y:S01]  /*01e0*/  VIADD R12, R18, -UR5 ;  /* 0x80000005120c7c36 */ /* 0x000fe20008000000 */
[----:B------:R-:W-:Y:S01]  /*01f0*/  PLOP3.LUT P1, PT, PT, PT, PT, 0x8, 0x80 ;  /* 0x000000000080781c */ /* 0x000fe20003f2e170 */
[----:B------:R-:W-:Y:S01]  /*0200*/  IMAD.MOV.U32 R3, RZ, RZ, 0x3 ;  /* 0x00000003ff037424 */ /* 0x000fe200078e00ff */
[----:B------:R-:W-:Y:S01]  /*0210*/  PLOP3.LUT P3, PT, PT, PT, PT, 0x8, 0x80 ;  /* 0x000000000080781c */ /* 0x000fe20003f6e170 */
[----:B------:R-:W-:Y:S01]  /*0220*/  IMAD.MOV.U32 R7, RZ, RZ, 0x4 ;  /* 0x00000004ff077424 */ /* 0x000fe200078e00ff */
[----:B------:R-:W-:Y:S01]  /*0230*/  STL.U8 [R12], RZ ;  /* 0x000000ff0c007387 */ /* 0x000fe20000100000 */
[----:B----4-:R-:W-:Y:S01]  /*0240*/  IMAD.U32 R6, RZ, RZ, UR10 ;  /* 0x0000000aff067e24 */ /* 0x010fe2000f8e00ff */
[----:B------:R-:W-:Y:S01]  /*0250*/  PLOP3.LUT P2, PT, PT, PT, PT, 0x8, 0x80 ;  /* 0x000000000080781c */ /* 0x000fe20003f4e170 */
[--C-:B------:R-:W-:Y:S01]  /*0260*/  IMAD.MOV.U32 R16, RZ, RZ, R18.reuse ;  /* 0x000000ffff107224 */ /* 0x100fe200078e0012 */
[----:B------:R-:W-:Y:S01]  /*0270*/  STL.U8 [R1+0x6], RZ ;  /* 0x000006ff01007387 */ /* 0x000fe20000100000 */
[----:B------:R-:W-:-:S03]  /*0280*/  IMAD.MOV.U32 R17, RZ, RZ, R18 ;  /* 0x000000ffff117224 */ /* 0x000fc600078e0012 */
[----:B------:R-:W-:Y:S04]  /*0290*/  STL.U8 [R1+0x7], RZ ;  /* 0x000007ff01007387 */ /* 0x000fe80000100000 */
[----:B------:R-:W-:Y:S04]  /*02a0*/  STL.U8 [R1+0x8], RZ ;  /* 0x000008ff01007387 */ /* 0x000fe80000100000 */
[----:B------:R-:W-:Y:S04]  /*02b0*/  STL.U8 [R1+0x9], RZ ;  /* 0x000009ff01007387 */ /* 0x000fe80000100000 */
[----:B------:R-:W-:Y:S04]  /*02c0*/  STL.U8 [R1+0x1], R0 ;  /* 0x0000010001007387 */ /* 0x000fe80000100000 */
[----:B------:R-:W-:Y:S04]  /*02d0*/  STL.U8 [R1+0x2], R2 ;  /* 0x0000020201007387 */ /* 0x000fe80000100000 */
[----:B------:R3:W-:Y:S04]  /*02e0*/  STL.U8 [R1+0x3], R3 ;  /* 0x0000030301007387 */ /* 0x0007e80000100000 */
[----:B------:R0:W-:Y:S01]  /*02f0*/  STL.U8 [R1+0x4], R7 ;  /* 0x0000040701007387 */ /* 0x0001e20000100000 */
[----:B---3--:R-:W-:-:S04]  /*0300*/  IMAD.WIDE.U32 R2, R13, 0xa, R8 ;  /* 0x0000000a0d027825 */ /* 0x008fc800078e0008 */
[----:B0-----:R-:W-:Y:S02]  /*0310*/  IMAD.U32 R7, RZ, RZ, UR11 ;  /* 0x0000000bff077e24 */ /* 0x001fe4000f8e00ff */
[----:B------:R-:W-:Y:S02]  /*0320*/  VIADD R9, R3, UR4 ;  /* 0x0000000403097c36 */ /* 0x000fe40008000000 */
[----:B------:R-:W-:Y:S01]  /*0330*/  IMAD.MOV.U32 R8, RZ, RZ, R2 ;  /* 0x000000ffff087224 */ /* 0x000fe200078e0002 */
[----:B-----5:R-:W-:Y:S01]  /*0340*/  LEA R5, P0, R13, R14, 0x1 ;  /* 0x0000000e0d057211 */ /* 0x020fe200078008ff */
[----:B------:R-:W-:-:S03]  /*0350*/  VIADD R14, R11, 0x8 ;  /* 0x000000080b0e7836 */ /* 0x000fc60000000000 */
[----:B------:R-:W-:Y:S01]  /*0360*/  LEA.HI.X R4, R13, R15, RZ, 0x1, P0 ;  /* 0x0000000f0d047211 */ /* 0x000fe200000f0cff */
[----:B------:R-:W-:Y:S01]  /*0370*/  VIADD R13, R11, 0x7 ;  /* 0x000000070b0d7836 */ /* 0x000fe20000000000 */
[----:B--2---:R-:W-:Y:S01]  /*0380*/  ISETP.GE.U32.AND P4, PT, R5, UR8, PT ;  /* 0x0000000805007c0c */ /* 0x004fe2000bf86070 */
[----:B------:R-:W-:Y:S01]  /*0390*/  VIADD R15, R11, 0x9 ;  /* 0x000000090b0f7836 */ /* 0x000fe20000000000 */
[----:B------:R-:W-:Y:S02]  /*03a0*/  PLOP3.LUT P0, PT, PT, PT, PT, 0x8, 0x80 ;  /* 0x000000000080781c */ /* 0x000fe40003f0e170 */
[----:B------:R-:W-:-:S13]  /*03b0*/  ISETP.GE.AND.EX P4, PT, R4, UR9, PT, P4 ;  /* 0x0000000904007c0c */ /* 0x000fda000bf86340 */
[----:B------:R-:W-:Y:S05]  /*03c0*/  @P4 BRA `(.L_x_2) ;  /* 0x0000000000b44947 */ /* 0x000fea0003800000 */
[----:B------:R-:W0:Y:S01]  /*03d0*/  LDCU.64 UR10, c[0x3][0x298] ;  /* 0x00c05300ff0a77ac */ /* 0x000e220008000a00 */
[----:B------:R-:W-:Y:S02]  /*03e0*/  PLOP3.LUT P0, PT, PT, PT, PT, 0x80, 0x8 ;  /* 0x000000000008781c */ /* 0x000fe40003f0f070 */
[----:B------:R-:W-:Y:S01]  /*03f0*/  PLOP3.LUT P1, PT, PT, PT, PT, 0x8, 0x80 ;  /* 0x000000000080781c */ /* 0x000fe20003f2e170 */
[----:B------:R-:W1:Y:S01]  /*0400*/  LDCU.64 UR12, c[0x3][0x298] ;  /* 0x00c05300ff0c77ac */ /* 0x000e620008000a00 */
[----:B------:R-:W-:Y:S02]  /*0410*/  PLOP3.LUT P3, PT, PT, PT, PT, 0x8, 0x80 ;  /* 0x000000000080781c */ /* 0x000fe40003f6e170 */
[----:B------:R-:W-:Y:S02]  /*0420*/  PLOP3.LUT P2, PT, PT, PT, PT, 0x8, 0x80 ;  /* 0x000000000080781c */ /* 0x000fe40003f4e170 */
[----:B0-----:R-:W-:-:S04]  /*0430*/  ISETP.GE.U32.AND P4, PT, R5, UR10, PT ;  /* 0x0000000a05007c0c */ /* 0x001fc8000bf86070 */
[----:B------:R-:W-:Y:S01]  /*0440*/  ISETP.GE.AND.EX P4, PT, R4, UR11, PT, P4 ;  /* 0x0000000b04007c0c */ /* 0x000fe2000bf86340 */
[----:B-1----:R-:W-:Y:S02]  /*0450*/  IMAD.U32 R6, RZ, RZ, UR12 ;  /* 0x0000000cff067e24 */ /* 0x002fe4000f8e00ff */
[----:B------:R-:W-:-:S10]  /*0460*/  IMAD.U32 R7, RZ, RZ, UR13 ;  /* 0x0000000dff077e24 */ /* 0x000fd4000f8e00ff */
        /* <DEDUP_REMOVED lines=23> */
[----:B------:R-:W0:Y:S02]  /*05e0*/  LDCU.64 UR10, c[0x3][0x280] ;  /* 0x00c05000ff0a77ac */ /* 0x000e240008000a00 */
[----:B0-----:R-:W-:-:S04]  /*05f0*/  ISETP.GE.U32.AND P0, PT, R5, UR10, PT ;  /* 0x0000000a05007c0c */ /* 0x001fc8000bf06070 */
[----:B------:R-:W-:-:S13]  /*0600*/  ISETP.GE.AND.EX P0, PT, R4, UR11, PT, P0 ;  /* 0x0000000b04007c0c */ /* 0x000fda000bf06300 */
[----:B------:R-:W-:Y:S05]  /*0610*/  @!P0 BREAK.RELIABLE B0 ;  /* 0x0000000000008942 */ /* 0x000fea0003800100 */
[----:B------:R-:W-:Y:S05]  /*0620*/  @!P0 BRA `(.L_x_3) ;  /* 0x00000000006c8947 */ /* 0x000fea0003800000 */
[----:B------:R-:W0:Y:S01]  /*0630*/  LDCU.64 UR10, c[0x3][0x280] ;  /* 0x00c05000ff0a77ac */ /* 0x000e220008000a00 */
[----:B------:R-:W-:Y:S02]  /*0640*/  PLOP3.LUT P1, PT, PT, PT, PT, 0x80, 0x8 ;  /* 0x000000000008781c */ /* 0x000fe40003f2f070 */
[----:B------:R-:W-:Y:S02]  /*0650*/  PLOP3.LUT P3, PT, PT, PT, PT, 0x8, 0x80 ;  /* 0x000000000080781c */ /* 0x000fe40003f6e170 */
[----:B------:R-:W-:Y:S02]  /*0660*/  PLOP3.LUT P2, PT, PT, PT, PT, 0x8, 0x80 ;  /* 0x000000000080781c */ /* 0x000fe40003f4e170 */
[----:B------:R-:W-:Y:S01]  /*0670*/  PLOP3.LUT P0, PT, PT, PT, PT, 0x8, 0x80 ;  /* 0x000000000080781c */ /* 0x000fe20003f0e170 */
[----:B0-----:R-:W-:Y:S02]  /*0680*/  IMAD.U32 R6, RZ, RZ, UR10 ;  /* 0x0000000aff067e24 */ /* 0x001fe4000f8e00ff */
[----:B------:R-:W-:-:S10]  /*0690*/  IMAD.U32 R7, RZ, RZ, UR11 ;  /* 0x0000000bff077e24 */ /* 0x000fd4000f8e00ff */
.L_x_2:
[----:B------:R-:W-:Y:S05]  /*06a0*/  BSYNC.RELIABLE B0 ;  /* 0x0000000000007941 */ /* 0x000fea0003800100 */
.L_x_1:
[----:B------:R-:W-:Y:S01]  /*06b0*/  VIADD R10, R11, 0x6 ;  /* 0x000000060b0a7836 */ /* 0x000fe20000000000 */
[----:B------:R-:W-:Y:S01]  /*06c0*/  PLOP3.LUT P4, PT, P2, P1, P3, 0xfe, 0x0 ;  /* 0x000000000000781c */ /* 0x000fe20001783f36 */
[----:B------:R-:W-:Y:S01]  /*06d0*/  IMAD.MOV.U32 R19, RZ, RZ, 0x2 ;  /* 0x00000002ff137424 */ /* 0x000fe200078e00ff */
[----:B------:R-:W-:Y:S02]  /*06e0*/  PLOP3.LUT P5, PT, P1, P3, PT, 0xf8, 0x8f ;  /* 0x00000000008f781c */ /* 0x000fe40000fa7f70 */
[----:B------:R-:W-:Y:S02]  /*06f0*/  @!P1 SEL R18, R10, R13, P3 ;  /* 0x0000000d0a129207 */ /* 0x000fe40001800000 */
[----:B------:R-:W-:Y:S02]  /*0700*/  ISETP.LT.U32.AND P3, PT, R5, UR8, PT ;  /* 0x0000000805007c0c */ /* 0x000fe4000bf61070 */
[----:B------:R-:W-:Y:S02]  /*0710*/  PLOP3.LUT P6, PT, P4, P0, PT, 0xf8, 0x8f ;  /* 0x00000000008f781c */ /* 0x000fe400027c1f70 */
[----:B------:R-:W-:-:S02]  /*0720*/  SEL R10, RZ, 0x1, P1 ;  /* 0x00000001ff0a7807 */ /* 0x000fc40000800000 */
[----:B------:R-:W-:Y:S02]  /*0730*/  ISETP.LT.AND.EX P3, PT, R4, UR9, !P6, P3 ;  /* 0x0000000904007c0c */ /* 0x000fe4000f761330 */
[----:B------:R-:W-:Y:S02]  /*0740*/  @!P4 SEL R18, R14, R15, P0 ;  /* 0x0000000f0e12c207 */ /* 0x000fe40000000000 */
[----:B------:R-:W-:-:S04]  /*0750*/  @!P5 SEL R10, R19, 0x3, P2 ;  /* 0x00000003130ad807 */ /* 0x000fc80001000000 */
[----:B------:R-:W-:-:S05]  /*0760*/  SEL R10, R10, 0x4, P6 ;  /* 0x000000040a0a7807 */ /* 0x000fca0003000000 */
[----:B------:R-:W-:Y:S02]  /*0770*/  @!P3 VIADD R21, R18, -UR5 ;  /* 0x800000051215bc36 */ /* 0x000fe40008000000 */
[----:B------:R-:W-:-:S03]  /*0780*/  @!P3 IMAD.IADD R10, R1, 0x1, R10 ;  /* 0x00000001010ab824 */ /* 0x000fc600078e020a */
[----:B------:R0:W-:Y:S04]  /*0790*/  @!P3 STL.U8 [R21], R0 ;  /* 0x000000001500b387 */ /* 0x0001e80000100000 */
[----:B------:R-:W2:Y:S01]  /*07a0*/  @!P3 LDL.U8 R19, [R10] ;  /* 0x000000000a13b983 */ /* 0x000ea20000100000 */
[----:B------:R-:W-:-:S05]  /*07b0*/  IADD3 R5, P0, PT, -R6, R5, RZ ;  /* 0x0000000506057210 */ /* 0x000fca0007f1e1ff */
[----:B------:R-:W-:Y:S01]  /*07c0*/  IMAD.X R4, R4, 0x1, ~R7, P0 ;  /* 0x0000000104047824 */ /* 0x000fe200000e0e07 */
[----:B--2---:R0:W-:Y:S07]  /*07d0*/  @!P3 STG.E.U8 desc[UR6][R8.64], R19 ;  /* 0x000000130800b986 */ /* 0x0041ee000c101106 */
.L_x_3:
[----:B------:R-:W-:Y:S05]  /*07e0*/  BSYNC.RECONVERGENT B1 ;  /* 0x0000000000017941 */ /* 0x000fea0003800200 */
.L_x_0:
[----:B------:R-:W-:Y:S05]  /*07f0*/  WARPSYNC.ALL ;  /* 0x0000000000007948 */ /* 0x000fea0003800000 */
[----:B------:R-:W1:Y:S01]  /*0800*/  LDCU.64 UR8, c[0x3][0x1f8] ;  /* 0x00c03f00ff0877ac */ /* 0x000e620008000a00 */
[----:B------:R-:W-:Y:S04]  /*0810*/  BSSY.RECONVERGENT B2, `(.L_x_4) ;  /* 0x000005e000027945 */ /* 0x000fe80003800200 */
[----:B------:R-:W-:Y:S01]  /*0820*/  BSSY.RELIABLE B1, `(.L_x_5) ;  /* 0x0000024000017945 */ /* 0x000fe20003800100 */
[----:B------:R-:W-:Y:S01]  /*0830*/  PLOP3.LUT P0, PT, PT, PT, PT, 0x80, 0x8 ;  /* 0x000000000008781c */ /* 0x000fe20003f0f070 */
[----:B------:R-:W2:Y:S01]  /*0840*/  LDCU.64 UR10, c[0x3][0x1f8] ;  /* 0x00c03f00ff0a77ac */ /* 0x000ea20008000a00 */
[----:B------:R-:W-:-:S02]  /*0850*/  IMAD.MOV.U32 R7, RZ, RZ, 0x3 ;  /* 0x00000003ff077424 */ /* 0x000fc400078e00ff */
[----:B------:R-:W-:Y:S01]  /*0860*/  IMAD.MOV.U32 R10, RZ, RZ, 0x1 ;  /* 0x00000001ff0a7424 */ /* 0x000fe200078e00ff */
[----:B-1----:R-:W-:-:S04]  /*0870*/  ISETP.GE.U32.AND P1, PT, R5, UR8, PT ;  /* 0x0000000805007c0c */ /* 0x002fc8000bf26070 */
[----:B------:R-:W-:Y:S01]  /*0880*/  ISETP.GE.AND.EX P1, PT, R4, UR9, PT, P1 ;  /* 0x0000000904007c0c */ /* 0x000fe2000bf26310 */
[----:B--2---:R-:W-:Y:S02]  /*0890*/  IMAD.U32 R6, RZ, RZ, UR10 ;  /* 0x0000000aff067e24 */ /* 0x004fe4000f8e00ff */
[----:B0-----:R-:W-:-:S10]  /*08a0*/  IMAD.U32 R21, RZ, RZ, UR11 ;  /* 0x0000000bff157e24 */ /* 0x001fd4000f8e00ff */
[----:B------:R-:W-:Y:S05]  /*08b0*/  @P1 BRA `(.L_x_6) ;  /* 0x0000000000681947 */ /* 0x000fea0003800000 */
[----:B------:R-:W0:Y:S01]  /*08c0*/  LDCU.64 UR8, c[0x3][0x1f0] ;  /* 0x00c03e00ff0877ac */ /* 0x000e220008000a00 */
[----:B------:R-:W-:Y:S01]  /*08d0*/  IMAD.MOV.U32 R7, RZ, RZ, 0x2 ;  /* 0x00000002ff077424 */ /* 0x000fe200078e00ff */
[----:B------:R-:W1:Y:S01]  /*08e0*/  LDCU.64 UR10, c[0x3][0x1f0] ;  /* 0x00c03e00ff0a77ac */ /* 0x000e620008000a00 */
[----:B0-----:R-:W-:-:S04]  /*08f0*/  ISETP.GE.U32.AND P1, PT, R5, UR8, PT ;  /* 0x0000000805007c0c */ /* 0x001fc8000bf26070 */
[----:B------:R-:W-:Y:S01]  /*0900*/  ISETP.GE.AND.EX P1, PT, R4, UR9, PT, P1 ;  /* 0x0000000904007c0c */ /* 0x000fe2000bf26310 */
[----:B-1----:R-:W-:Y:S02]  /*0910*/  IMAD.U32 R6, RZ, RZ, UR10 ;  /* 0x0000000aff067e24 */ /* 0x002fe4000f8e00ff */
[----:B------:R-:W-:-:S10]  /*0920*/  IMAD.U32 R21, RZ, RZ, UR11 ;  /* 0x0000000bff157e24 */ /* 0x000fd4000f8e00ff */
        /* <DEDUP_REMOVED lines=16> */
[----:B------:R-:W-:Y:S01]  /*0a30*/  PRMT R7, RZ, 0x7610, R7 ;  /* 0x00007610ff077816 */ /* 0x000fe20000000007 */
[----:B0-----:R-:W-:Y:S02]  /*0a40*/  IMAD.U32 R6, RZ, RZ, UR8 ;  /* 0x00000008ff067e24 */ /* 0x001fe4000f8e00ff */
[----:B------:R-:W-:-:S08]  /*0a50*/  IMAD.U32 R21, RZ, RZ, UR9 ;  /* 0x00000009ff157e24 */ /* 0x000fd0000f8e00ff */
.L_x_6:
[----:B------:R-:W-:Y:S05]  /*0a60*/  BSYNC.RELIABLE B1 ;  /* 0x0000000000017941 */ /* 0x000fea0003800100 */
.L_x_5:
[----:B------:R-:W-:-:S06]  /*0a70*/  VIADD R19, R17, -UR5 ;  /* 0x8000000511137c36 */ /* 0x000fcc0008000000 */
[----:B------:R-:W2:Y:S01]  /*0a80*/  LDL.U8 R19, [R19] ;  /* 0x0000000013137983 */ /* 0x000ea20000100000 */
[----:B------:R-:W-:Y:S01]  /*0a90*/  IADD3 R5, P2, PT, -R6, R5, RZ ;  /* 0x0000000506057210 */ /* 0x000fe20007f5e1ff */
[----:B------:R-:W-:Y:S01]  /*0aa0*/  BSSY.RELIABLE B3, `(.L_x_8) ;  /* 0x000002f000037945 */ /* 0x000fe20003800100 */
[----:B------:R-:W-:-:S03]  /*0ab0*/  IMAD.MOV.U32 R6, RZ, RZ, RZ ;  /* 0x000000ffff067224 */ /* 0x000fc600078e00ff */
[----:B------:R-:W-:Y:S01]  /*0ac0*/  IMAD.X R4, R4, 0x1, ~R21, P2 ;  /* 0x0000000104047824 */ /* 0x000fe200010e0e15 */
[C---:B--2---:R-:W-:Y:S02]  /*0ad0*/  ISETP.EQ.AND P3, PT, R19.reuse, RZ, PT ;  /* 0x000000ff1300720c */ /* 0x044fe40003f62270 */
[----:B------:R-:W-:-:S04]  /*0ae0*/  ISETP.NE.AND P1, PT, R19, RZ, PT ;  /* 0x000000ff1300720c */ /* 0x000fc80003f25270 */
[----:B------:R-:W-:-:S07]  /*0af0*/  SEL R18, RZ, 0x1, P1 ;  /* 0x00000001ff127807 */ /* 0x000fce0000800000 */
[----:B------:R-:W-:Y:S05]  /*0b00*/  @!P0 BRA P3, `(.L_x_9) ;  /* 0x0000000000a08947 */ /* 0x000fea0001800000 */
[----:B------:R-:W2:Y:S02]  /*0b10*/  LDL.U8 R6, [R1+0x6] ;  /* 0x0000060001067983 */ /* 0x000ea40000100000 */
[----:B--2---:R-:W-:-:S13]  /*0b20*/  ISETP.NE.AND P0, PT, R6, RZ, PT ;  /* 0x000000ff0600720c */ /* 0x004fda0003f05270 */
[----:B------:R-:W-:Y:S05]  /*0b30*/  @P0 BRA `(.L_x_10) ;  /* 0x0000000000200947 */ /* 0x000fea0003800000 */
[----:B------:R-:W-:Y:S02]  /*0b40*/  PRMT R6, R18, 0x9910, RZ ;  /* 0x0000991012067816 */ /* 0x000fe400000000ff */
[----:B------:R-:W-:-:S04]  /*0b50*/  PRMT R17, R7, 0x9910, RZ ;  /* 0x0000991007117816 */ /* 0x000fc800000000ff */
[----:B------:R-:W-:Y:S01]  /*0b60*/  ISETP.NE.AND P0, PT, R17, R6, PT ;  /* 0x000000061100720c */ /* 0x000fe20003f05270 */
[----:B------:R-:W-:Y:S02]  /*0b70*/  VIADD R17, R11, 0x6 ;  /* 0x000000060b117836 */ /* 0x000fe40000000000 */
[----:B------:R-:W-:-:S10]  /*0b80*/  IMAD.MOV.U32 R6, RZ, RZ, 0x1 ;  /* 0x00000001ff067424 */ /* 0x000fd400078e00ff */
[----:B------:R-:W-:Y:S05]  /*0b90*/  @!P0 BRA `(.L_x_9) ;  /* 0x00000000007c8947 */ /* 0x000fea0003800000 */
[----:B------:R-:W-:-:S04]  /*0ba0*/  ISETP.NE.AND P0, PT, R19, RZ, PT ;  /* 0x000000ff1300720c */ /* 0x000fc80003f05270 */
[----:B------:R-:W-:-:S09]  /*0bb0*/  SEL R18, R10, 0x2, P0 ;  /* 0x000000020a127807 */ /* 0x000fd20000000000 */
.L_x_10:
[----:B------:R-:W2:Y:S02]  /*0bc0*/  LDL.U8 R6, [R1+0x7] ;  /* 0x0000070001067983 */ /* 0x000ea40000100000 */
[----:B--2---:R-:W-:-:S13]  /*0bd0*/  ISETP.NE.AND P0, PT, R6, RZ, PT ;  /* 0x000000ff0600720c */ /* 0x004fda0003f05270 */
[----:B------:R-:W-:Y:S05]  /*0be0*/  @P0 BRA `(.L_x_11) ;  /* 0x00000000001c0947 */ /* 0x000fea0003800000 */
[----:B------:R-:W-:Y:S02]  /*0bf0*/  PRMT R6, R7, 0x9910, RZ ;  /* 0x0000991007067816 */ /* 0x000fe400000000ff */
[----:B------:R-:W-:-:S04]  /*0c00*/  PRMT R17, R18, 0x9910, RZ ;  /* 0x0000991012117816 */ /* 0x000fc800000000ff */
[----:B------:R-:W-:Y:S01]  /*0c10*/  ISETP.NE.AND P0, PT, R17, R6, PT ;  /* 0x000000061100720c */ /* 0x000fe20003f05270 */
[----:B------:R-:W-:Y:S02]  /*0c20*/  IMAD.MOV.U32 R6, RZ, RZ, 0x2 ;  /* 0x00000002ff067424 */ /* 0x000fe400078e00ff */
[----:B------:R-:W-:-:S10]  /*0c30*/  IMAD.MOV.U32 R17, RZ, RZ, R13 ;  /* 0x000000ffff117224 */ /* 0x000fd400078e000d */
[----:B------:R-:W-:Y:S05]  /*0c40*/  @!P0 BRA `(.L_x_9) ;  /* 0x0000000000508947 */ /* 0x000fea0003800000 */
[----:B------:R-:W-:-:S07]  /*0c50*/  VIADD R18, R18, 0x1 ;  /* 0x0000000112127836 */ /* 0x000fce0000000000 */
.L_x_11:
        /* <DEDUP_REMOVED lines=10> */
.L_x_12:
[----:B------:R-:W2:Y:S01]  /*0d00*/  LDL.U8 R17, [R1+0x9] ;  /* 0x0000090001117983 */ /* 0x000ea20000100000 */
[----:B------:R-:W-:Y:S02]  /*0d10*/  LOP3.LUT R6, R7, 0xff, RZ, 0xc0, !PT ;  /* 0x000000ff07067812 */ /* 0x000fe400078ec0ff */
[----:B------:R-:W-:-:S04]  /*0d20*/  LOP3.LUT R7, R18, 0xff, RZ, 0xc0, !PT ;  /* 0x000000ff12077812 */ /* 0x000fc800078ec0ff */
[----:B------:R-:W-:-:S04]  /*0d30*/  ISETP.NE.AND P0, PT, R7, R6, PT ;  /* 0x000000060700720c */ /* 0x000fc80003f05270 */
[----:B--2---:R-:W-:-:S13]  /*0d40*/  ISETP.NE.OR P0, PT, R17, RZ, P0 ;  /* 0x000000ff1100720c */ /* 0x004fda0000705670 */
[----:B------:R-:W-:Y:S05]  /*0d50*/  @P0 BREAK.RELIABLE B3 ;  /* 0x0000000000030942 */ /* 0x000fea0003800100 */
[----:B------:R-:W-:Y:S05]  /*0d60*/  @P0 BRA `(.L_x_7) ;  /* 0x0000000000200947 */ /* 0x000fea0003800000 */
[----:B------:R-:W-:Y:S02]  /*0d70*/  IMAD.MOV.U32 R6, RZ, RZ, 0x4 ;  /* 0x00000004ff067424 */ /* 0x000fe400078e00ff */
[----:B------:R-:W-:-:S07]  /*0d80*/  IMAD.MOV.U32 R17, RZ, RZ, R15 ;  /* 0x000000ffff117224 */ /* 0x000fce00078e000f */
.L_x_9:
[----:B------:R-:W-:Y:S05]  /*0d90*/  BSYNC.RELIABLE B3 ;  /* 0x0000000000037941 */ /* 0x000fea0003800100 */
.L_x_8:
[----:B------:R-:W-:Y:S02]  /*0da0*/  VIADD R17, R17, -UR5 ;  /* 0x8000000511117c36 */ /* 0x000fe40008000000 */
[----:B------:R-:W-:-:S03]  /*0db0*/  IMAD.IADD R6, R1, 0x1, R6 ;  /* 0x0000000101067824 */ /* 0x000fc600078e0206 */
[----:B------:R0:W-:Y:S04]  /*0dc0*/  STL.U8 [R17], R0 ;  /* 0x0000000011007387 */ /* 0x0001e80000100000 */
[----:B------:R-:W2:Y:S04]  /*0dd0*/  LDL.U8 R7, [R6] ;  /* 0x0000000006077983 */ /* 0x000ea80000100000 */
[----:B--2---:R0:W-:Y:S02]  /*0de0*/  STG.E.U8 desc[UR6][R8.64+0x1], R7 ;  /* 0x0000010708007986 */ /* 0x0041e4000c101106 */
.L_x_7:
[----:B------:R-:W-:Y:S05]  /*0df0*/  BSYNC.RECONVERGENT B2 ;  /* 0x0000000000027941 */ /* 0x000fea0003800200 */
.L_x_4:
[----:B------:R-:W-:Y:S05]  /*0e00*/  WARPSYNC.ALL ;  /* 0x0000000000007948 */ /* 0x000fea0003800000 */
[----:B------:R-:W1:Y:S01]  /*0e10*/  LDCU.64 UR8, c[0x3][0x150] ;  /* 0x00c02a00ff0877ac */ /* 0x000e620008000a00 */
[----:B------:R-:W-:Y:S04]  /*0e20*/  BSSY.RECONVERGENT B3, `(.L_x_13) ;  /* 0x0000055000037945 */ /* 0x000fe80003800200 */
[----:B------:R-:W-:Y:S01]  /*0e30*/  BSSY.RELIABLE B2, `(.L_x_14) ;  /* 0x000001b000027945 */ /* 0x000fe20003800100 */
[----:B------:R-:W-:Y:S01]  /*0e40*/  PLOP3.LUT P0, PT, PT, PT, PT, 0x80, 0x8 ;  /* 0x000000000008781c */ /* 0x000fe20003f0f070 */
[----:B------:R-:W2:Y:S01]  /*0e50*/  LDCU.64 UR10, c[0x3][0x150] ;  /* 0x00c02a00ff0a77ac */ /* 0x000ea20008000a00 */
[----:B0-----:R-:W-:Y:S01]  /*0e60*/  IMAD.MOV.U32 R7, RZ, RZ, 0x2 ;  /* 0x00000002ff077424 */ /* 0x001fe200078e00ff */
[----:B-1----:R-:W-:-:S04]  /*0e70*/  ISETP.GE.U32.AND P1, PT, R5, UR8, PT ;  /* 0x0000000805007c0c */ /* 0x002fc8000bf26070 */
[----:B------:R-:W-:Y:S01]  /*0e80*/  ISETP.GE.AND.EX P1, PT, R4, UR9, PT, P1 ;  /* 0x0000000904007c0c */ /* 0x000fe2000bf26310 */
[----:B--2---:R-:W-:Y:S02]  /*0e90*/  IMAD.U32 R6, RZ, RZ, UR10 ;  /* 0x0000000aff067e24 */ /* 0x004fe4000f8e00ff */
        /* <DEDUP_REMOVED lines=20> */
.L_x_15:
[----:B------:R-:W-:Y:S05]  /*0fe0*/  BSYNC.RELIABLE B2 ;  /* 0x0000000000027941 */ /* 0x000fea0003800100 */
.L_x_14:
[----:B------:R-:W2:Y:S01]  /*0ff0*/  LDL.U8 R20, [R12] ;  /* 0x000000000c147983 */ /* 0x000ea20000100000 */
[----:B------:R-:W-:Y:S01]  /*1000*/  IADD3 R5, P2, PT, -R6, R5, RZ ;  /* 0x0000000506057210 */ /* 0x000fe20007f5e1ff */
[----:B------:R-:W-:Y:S01]  /*1010*/  BSSY.RELIABLE B4, `(.L_x_17) ;  /* 0x0000030000047945 */ /* 0x000fe20003800100 */
[----:B------:R-:W-:Y:S02]  /*1020*/  IMAD.MOV.U32 R18, RZ, RZ, R16 ;  /* 0x000000ffff127224 */ /* 0x000fe400078e0010 */
[----:B------:R-:W-:Y:S02]  /*1030*/  IMAD.MOV.U32 R6, RZ, RZ, RZ ;  /* 0x000000ffff067224 */ /* 0x000fe400078e00ff */
        /* <DEDUP_REMOVED lines=8> */
[----:B------:R-:W-:Y:S01]  /*10c0*/  PRMT R6, R17, 0x9910, RZ ;  /* 0x0000991011067816 */ /* 0x000fe200000000ff */
[----:B------:R-:W-:Y:S01]  /*10d0*/  VIADD R18, R11, 0x6 ;  /* 0x000000060b127836 */ /* 0x000fe20000000000 */
[----:B------:R-:W-:-:S04]  /*10e0*/  PRMT R17, R7, 0x9910, RZ ;  /* 0x0000991007117816 */ /* 0x000fc800000000ff */
[----:B------:R-:W-:Y:S01]  /*10f0*/  ISETP.NE.AND P0, PT, R17, R6, PT ;  /* 0x000000061100720c */ /* 0x000fe20003f05270 */
[----:B------:R-:W-:-:S12]  /*1100*/  IMAD.MOV.U32 R6, RZ, RZ, 0x1 ;  /* 0x00000001ff067424 */ /* 0x000fd800078e00ff */
[----:B------:R-:W-:Y:S05]  /*1110*/  @!P0 BRA `(.L_x_18) ;  /* 0x00000000007c8947 */ /* 0x000fea0003800000 */
[----:B------:R-:W-:-:S04]  /*1120*/  ISETP.NE.AND P0, PT, R20, RZ, PT ;  /* 0x000000ff1400720c */ /* 0x000fc80003f05270 */
[----:B------:R-:W-:-:S09]  /*1130*/  SEL R17, R10, 0x2, P0 ;  /* 0x000000020a117807 */ /* 0x000fd20000000000 */
.L_x_19:
[----:B------:R-:W2:Y:S02]  /*1140*/  LDL.U8 R6, [R1+0x7] ;  /* 0x0000070001067983 */ /* 0x000ea40000100000 */
[----:B--2---:R-:W-:-:S13]  /*1150*/  ISETP.NE.AND P0, PT, R6, RZ, PT ;  /* 0x000000ff0600720c */ /* 0x004fda0003f05270 */
[----:B------:R-:W-:Y:S05]  /*1160*/  @P0 BRA `(.L_x_20) ;  /* 0x00000000001c0947 */ /* 0x000fea0003800000 */
[----:B------:R-:W-:Y:S01]  /*1170*/  PRMT R6, R7, 0x9910, RZ ;  /* 0x0000991007067816 */ /* 0x000fe200000000ff */
[----:B------:R-:W-:Y:S01]  /*1180*/  IMAD.MOV.U32 R18, RZ, RZ, R13 ;  /* 0x000000ffff127224 */ /* 0x000fe200078e000d */
[----:B------:R-:W-:-:S04]  /*1190*/  PRMT R19, R17, 0x9910, RZ ;  /* 0x0000991011137816 */ /* 0x000fc800000000ff */
[----:B------:R-:W-:Y:S01]  /*11a0*/  ISETP.NE.AND P0, PT, R19, R6, PT ;  /* 0x000000061300720c */ /* 0x000fe20003f05270 */
[----:B------:R-:W-:-:S12]  /*11b0*/  IMAD.MOV.U32 R6, RZ, RZ, 0x2 ;  /* 0x00000002ff067424 */ /* 0x000fd800078e00ff */
[----:B------:R-:W-:Y:S05]  /*11c0*/  @!P0 BRA `(.L_x_18) ;  /* 0x0000000000508947 */ /* 0x000fea0003800000 */
[----:B------:R-:W-:-:S07]  /*11d0*/  VIADD R17, R17, 0x1 ;  /* 0x0000000111117836 */ /* 0x000fce0000000000 */
.L_x_20:
        /* <DEDUP_REMOVED lines=10> */
.L_x_21:
[----:B------:R-:W2:Y:S01]  /*1280*/  LDL.U8 R18, [R1+0x9] ;  /* 0x0000090001127983 */ /* 0x000ea20000100000 */
[----:B------:R-:W-:Y:S02]  /*1290*/  LOP3.LUT R6, R7, 0xff, RZ, 0xc0, !PT ;  /* 0x000000ff07067812 */ /* 0x000fe400078ec0ff */
[----:B------:R-:W-:-:S04]  /*12a0*/  LOP3.LUT R7, R17, 0xff, RZ, 0xc0, !PT ;  /* 0x000000ff11077812 */ /* 0x000fc800078ec0ff */
[----:B------:R-:W-:-:S04]  /*12b0*/  ISETP.NE.AND P0, PT, R7, R6, PT ;  /* 0x000000060700720c */ /* 0x000fc80003f05270 */
[----:B--2---:R-:W-:-:S13]  /*12c0*/  ISETP.NE.OR P0, PT, R18, RZ, P0 ;  /* 0x000000ff1200720c */ /* 0x004fda0000705670 */
[----:B------:R-:W-:Y:S05]  /*12d0*/  @P0 BREAK.RELIABLE B4 ;  /* 0x0000000000040942 */ /* 0x000fea0003800100 */
[----:B------:R-:W-:Y:S05]  /*12e0*/  @P0 BRA `(.L_x_16) ;  /* 0x0000000000200947 */ /* 0x000fea0003800000 */
[----:B------:R-:W-:Y:S02]  /*12f0*/  IMAD.MOV.U32 R18, RZ, RZ, R15 ;  /* 0x000000ffff127224 */ /* 0x000fe400078e000f */
[----:B------:R-:W-:-:S07]  /*1300*/  IMAD.MOV.U32 R6, RZ, RZ, 0x4 ;  /* 0x00000004ff067424 */ /* 0x000fce00078e00ff */
.L_x_18:
[----:B------:R-:W-:Y:S05]  /*1310*/  BSYNC.RELIABLE B4 ;  /* 0x0000000000047941 */ /* 0x000fea0003800100 */
.L_x_17:
[----:B------:R-:W-:Y:S02]  /*1320*/  VIADD R17, R18, -UR5 ;  /* 0x8000000512117c36 */ /* 0x000fe40008000000 */
[----:B------:R-:W-:-:S03]  /*1330*/  IMAD.IADD R6, R1, 0x1, R6 ;  /* 0x0000000101067824 */ /* 0x000fc600078e0206 */
[----:B------:R0:W-:Y:S04]  /*1340*/  STL.U8 [R17], R0 ;  /* 0x0000000011007387 */ /* 0x0001e80000100000 */
[----:B------:R-:W2:Y:S04]  /*1350*/  LDL.U8 R7, [R6] ;  /* 0x0000000006077983 */ /* 0x000ea80000100000 */
[----:B--2---:R0:W-:Y:S02]  /*1360*/  STG.E.U8 desc[UR6][R8.64+0x2], R7 ;  /* 0x0000020708007986 */ /* 0x0041e4000c101106 */
.L_x_16:
[----:B------:R-:W-:Y:S05]  /*1370*/  BSYNC.RECONVERGENT B3 ;  /* 0x0000000000037941 */ /* 0x000fea0003800200 */
.L_x_13:
[----:B------:R-:W-:Y:S05]  /*1380*/  WARPSYNC.ALL ;  /* 0x0000000000007948 */ /* 0x000fea0003800000 */
[----:B------:R-:W1:Y:S01]  /*1390*/  LDCU.64 UR8, c[0x3][0xa8] ;  /* 0x00c01500ff0877ac */ /* 0x000e620008000a00 */
[----:B------:R-:W-:Y:S04]  /*13a0*/  BSSY.RECONVERGENT B4, `(.L_x_22) ;  /* 0x000004f000047945 */ /* 0x000fe80003800200 */
[----:B------:R-:W-:Y:S01]  /*13b0*/  BSSY.RELIABLE B3, `(.L_x_23) ;  /* 0x0000011000037945 */ /* 0x000fe20003800100 */
[----:B0-----:R-:W-:Y:S01]  /*13c0*/  IMAD.MOV.U32 R7, RZ, RZ, 0x1 ;  /* 0x00000001ff077424 */ /* 0x001fe200078e00ff */
[----:B------:R-:W0:Y:S01]  /*13d0*/  LDCU.64 UR10, c[0x3][0xa8] ;  /* 0x00c01500ff0a77ac */ /* 0x000e220008000a00 */
[----:B-1----:R-:W-:-:S04]  /*13e0*/  ISETP.GE.U32.AND P0, PT, R5, UR8, PT ;  /* 0x0000000805007c0c */ /* 0x002fc8000bf06070 */
[----:B------:R-:W-:Y:S01]  /*13f0*/  ISETP.GE.AND.EX P0, PT, R4, UR9, PT, P0 ;  /* 0x0000000904007c0c */ /* 0x000fe2000bf06300 */
[----:B0-----:R-:W-:Y:S02]  /*1400*/  IMAD.U32 R6, RZ, RZ, UR10 ;  /* 0x0000000aff067e24 */ /* 0x001fe4000f8e00ff */
        /* <DEDUP_REMOVED lines=8> */
[----:B------:R-:W-:Y:S01]  /*1490*/  PRMT R7, RZ, 0x7610, R7 ;  /* 0x00007610ff077816 */ /* 0x000fe20000000007 */
[----:B0-----:R-:W-:Y:S02]  /*14a0*/  IMAD.U32 R6, RZ, RZ, UR10 ;  /* 0x0000000aff067e24 */ /* 0x001fe4000f8e00ff */
[----:B------:R-:W-:-:S07]  /*14b0*/  IMAD.U32 R17, RZ, RZ, UR11 ;  /* 0x0000000bff117e24 */ /* 0x000fce000f8e00ff */
.L_x_24:
[----:B------:R-:W-:Y:S05]  /*14c0*/  BSYNC.RELIABLE B3 ;  /* 0x0000000000037941 */ /* 0x000fea0003800100 */
.L_x_23:
[----:B------:R-:W2:Y:S01]  /*14d0*/  LDL.U8 R21, [R12] ;  /* 0x000000000c157983 */ /* 0x000ea20000100000 */
[----:B------:R-:W-:Y:S01]  /*14e0*/  ISETP.LT.U32.AND P0, PT, R5, UR8, PT ;  /* 0x0000000805007c0c */ /* 0x000fe2000bf01070 */
[----:B------:R-:W-:Y:S01]  /*14f0*/  BSSY.RELIABLE B5, `(.L_x_26) ;  /* 0x0000034000057945 */ /* 0x000fe20003800100 */
[----:B------:R-:W-:Y:S01]  /*1500*/  IADD3 R19, P2, PT, -R6, R5, RZ ;  /* 0x0000000506137210 */ /* 0x000fe20007f5e1ff */
[----:B------:R-:W-:Y:S01]  /*1510*/  IMAD.MOV.U32 R18, RZ, RZ, R16 ;  /* 0x000000ffff127224 */ /* 0x000fe200078e0010 */
[C---:B------:R-:W-:Y:S01]  /*1520*/  ISETP.LT.AND.EX P0, PT, R4.reuse, UR9, PT, P0 ;  /* 0x0000000904007c0c */ /* 0x040fe2000bf01300 */
[----:B------:R-:W-:Y:S02]  /*1530*/  IMAD.MOV.U32 R6, RZ, RZ, RZ ;  /* 0x000000ffff067224 */ /* 0x000fe400078e00ff */
[----:B------:R-:W-:Y:S02]  /*1540*/  IMAD.X R20, R4, 0x1, ~R17, P2 ;  /* 0x0000000104147824 */ /* 0x000fe400010e0e11 */
[----:B------:R-:W-:-:S02]  /*1550*/  IMAD.MOV.U32 R5, RZ, RZ, R19 ;  /* 0x000000ffff057224 */ /* 0x000fc400078e0013 */
[----:B------:R-:W-:Y:S01]  /*1560*/  IMAD.MOV.U32 R4, RZ, RZ, R20 ;  /* 0x000000ffff047224 */ /* 0x000fe200078e0014 */
[----:B--2---:R-:W-:-:S04]  /*1570*/  ISETP.NE.AND P1, PT, R21, RZ, PT ;  /* 0x000000ff1500720c */ /* 0x004fc80003f25270 */
[----:B------:R-:W-:-:S09]  /*1580*/  SEL R17, RZ, 0x1, P1 ;  /* 0x00000001ff117807 */ /* 0x000fd20000800000 */
        /* <DEDUP_REMOVED lines=11> */
[----:B------:R-:W-:-:S04]  /*1640*/  SEL R10, R10, 0x2, P0 ;  /* 0x000000020a0a7807 */ /* 0x000fc80000000000 */
[----:B------:R-:W-:-:S07]  /*1650*/  PRMT R17, R10, 0x7610, R17 ;  /* 0x000076100a117816 */ /* 0x000fce0000000011 */
.L_x_28:
        /* <DEDUP_REMOVED lines=10> */
.L_x_29:
        /* <DEDUP_REMOVED lines=10> */
.L_x_30:
        /* <DEDUP_REMOVED lines=9> */
.L_x_27:
[----:B------:R-:W-:Y:S05]  /*1830*/  BSYNC.RELIABLE B5 ;  /* 0x0000000000057941 */ /* 0x000fea0003800100 */
.L_x_26:
[----:B------:R-:W-:Y:S02]  /*1840*/  VIADD R17, R18, -UR5 ;  /* 0x8000000512117c36 */ /* 0x000fe40008000000 */
[----:B------:R-:W-:-:S03]  /*1850*/  IMAD.IADD R6, R1, 0x1, R6 ;  /* 0x0000000101067824 */ /* 0x000fc600078e0206 */
[----:B------:R0:W-:Y:S04]  /*1860*/  STL.U8 [R17], R0 ;  /* 0x0000000011007387 */ /* 0x0001e80000100000 */
[----:B------:R-:W2:Y:S04]  /*1870*/  LDL.U8 R7, [R6] ;  /* 0x0000000006077983 */ /* 0x000ea80000100000 */
[----:B--2---:R0:W-:Y:S02]  /*1880*/  STG.E.U8 desc[UR6][R8.64+0x3], R7 ;  /* 0x0000030708007986 */ /* 0x0041e4000c101106 */
.L_x_25:
[----:B------:R-:W-:Y:S05]  /*1890*/  BSYNC.RECONVERGENT B4 ;  /* 0x0000000000047941 */ /* 0x000fea0003800200 */
.L_x_22:
[----:B------:R-:W-:Y:S05]  /*18a0*/  WARPSYNC.ALL ;  /* 0x0000000000007948 */ /* 0x000fea0003800000 */
[----:B------:R-:W1:Y:S01]  /*18b0*/  LDCU.64 UR8, c[0x3][URZ] ;  /* 0x00c00000ff0877ac */ /* 0x000e620008000a00 */
[----:B------:R-:W-:Y:S01]  /*18c0*/  BSSY.RECONVERGENT B4, `(.L_x_31) ;  /* 0x0000025000047945 */ /* 0x000fe20003800200 */
[----:B-1----:R-:W-:-:S04]  /*18d0*/  ISETP.GE.U32.AND P0, PT, R5, UR8, PT ;  /* 0x0000000805007c0c */ /* 0x002fc8000bf06070 */
[----:B------:R-:W-:-:S13]  /*18e0*/  ISETP.GE.AND.EX P0, PT, R4, UR9, PT, P0 ;  /* 0x0000000904007c0c */ /* 0x000fda000bf06300 */
[----:B------:R-:W-:Y:S05]  /*18f0*/  @!P0 BRA `(.L_x_32) ;  /* 0x0000000000848947 */ /* 0x000fea0003800000 */
[----:B------:R-:W2:Y:S01]  /*1900*/  LDL.U8 R12, [R12] ;  /* 0x000000000c0c7983 */ /* 0x000ea20000100000 */
[----:B------:R-:W-:Y:S01]  /*1910*/  BSSY.RELIABLE B5, `(.L_x_33) ;  /* 0x000001a000057945 */ /* 0x000fe20003800100 */
[----:B------:R-:W-:Y:S02]  /*1920*/  IMAD.MOV.U32 R5, RZ, RZ, R16 ;  /* 0x000000ffff057224 */ /* 0x000fe400078e0010 */
[----:B------:R-:W-:Y:S01]  /*1930*/  IMAD.MOV.U32 R4, RZ, RZ, RZ ;  /* 0x000000ffff047224 */ /* 0x000fe200078e00ff */
[----:B--2---:R-:W-:-:S13]  /*1940*/  ISETP.NE.AND P0, PT, R12, RZ, PT ;  /* 0x000000ff0c00720c */ /* 0x004fda0003f05270 */
[----:B------:R-:W-:Y:S05]  /*1950*/  @!P0 BRA `(.L_x_34) ;  /* 0x0000000000548947 */ /* 0x000fea0003800000 */
[----:B------:R-:W2:Y:S01]  /*1960*/  LDL.U8 R4, [R1+0x6] ;  /* 0x0000060001047983 */ /* 0x000ea20000100000 */
[----:B------:R-:W-:Y:S01]  /*1970*/  VIADD R5, R11, 0x6 ;  /* 0x000000060b057836 */ /* 0x000fe20000000000 */
[----:B--2---:R-:W-:Y:S01]  /*1980*/  ISETP.NE.AND P0, PT, R4, RZ, PT ;  /* 0x000000ff0400720c */ /* 0x004fe20003f05270 */
[----:B------:R-:W-:-:S12]  /*1990*/  IMAD.MOV.U32 R4, RZ, RZ, 0x1 ;  /* 0x00000001ff047424 */ /* 0x000fd800078e00ff */
[----:B------:R-:W-:Y:S05]  /*19a0*/  @!P0 BRA `(.L_x_34) ;  /* 0x0000000000408947 */ /* 0x000fea0003800000 */
[----:B------:R-:W2:Y:S01]  /*19b0*/  LDL.U8 R4, [R1+0x7] ;  /* 0x0000070001047983 */ /* 0x000ea20000100000 */
[----:B------:R-:W-:Y:S01]  /*19c0*/  IMAD.MOV.U32 R5, RZ, RZ, R13 ;  /* 0x000000ffff057224 */ /* 0x000fe200078e000d */
        /* <DEDUP_REMOVED lines=8> */
[----:B------:R-:W2:Y:S02]  /*1a50*/  LDL.U8 R4, [R1+0x9] ;  /* 0x0000090001047983 */ /* 0x000ea40000100000 */
[----:B--2---:R-:W-:-:S13]  /*1a60*/  ISETP.NE.AND P0, PT, R4, RZ, PT ;  /* 0x000000ff0400720c */ /* 0x004fda0003f05270 */
[----:B------:R-:W-:Y:S05]  /*1a70*/  @P0 BREAK.RELIABLE B5 ;  /* 0x0000000000050942 */ /* 0x000fea0003800100 */
[----:B------:R-:W-:Y:S05]  /*1a80*/  @P0 BRA `(.L_x_32) ;  /* 0x0000000000200947 */ /* 0x000fea0003800000 */
[----:B------:R-:W-:Y:S02]  /*1a90*/  IMAD.MOV.U32 R5, RZ, RZ, R15 ;  /* 0x000000ffff057224 */ /* 0x000fe400078e000f */
[----:B------:R-:W-:-:S07]  /*1aa0*/  IMAD.MOV.U32 R4, RZ, RZ, 0x4 ;  /* 0x00000004ff047424 */ /* 0x000fce00078e00ff */
.L_x_34:
[----:B------:R-:W-:Y:S05]  /*1ab0*/  BSYNC.RELIABLE B5 ;  /* 0x0000000000057941 */ /* 0x000fea0003800100 */
.L_x_33:
[----:B0-----:R-:W-:Y:S02]  /*1ac0*/  VIADD R7, R5, -UR5 ;  /* 0x8000000505077c36 */ /* 0x001fe40008000000 */
[----:B------:R-:W-:-:S03]  /*1ad0*/  IMAD.IADD R4, R1, 0x1, R4 ;  /* 0x0000000101047824 */ /* 0x000fc600078e0204 */
[----:B------:R1:W-:Y:S04]  /*1ae0*/  STL.U8 [R7], R0 ;  /* 0x0000000007007387 */ /* 0x0003e80000100000 */
[----:B------:R-:W2:Y:S04]  /*1af0*/  LDL.U8 R5, [R4] ;  /* 0x0000000004057983 */ /* 0x000ea80000100000 */
[----:B--2---:R1:W-:Y:S02]  /*1b00*/  STG.E.U8 desc[UR6][R8.64+0x4], R5 ;  /* 0x0000040508007986 */ /* 0x0043e4000c101106 */
.L_x_32:
[----:B------:R-:W-:Y:S05]  /*1b10*/  BSYNC.RECONVERGENT B4 ;  /* 0x0000000000047941 */ /* 0x000fea0003800200 */
.L_x_31:
[----:B------:R-:W-:Y:S05]  /*1b20*/  WARPSYNC.ALL ;  /* 0x0000000000007948 */ /* 0x000fea0003800000 */
[----:B------:R-:W2:Y:S04]  /*1b30*/  LDG.E.S8 R13, desc[UR6][R8.64] ;  /* 0x00000006080d7981 */ /* 0x000ea8000c1e1300 */
[----:B------:R-:W3:Y:S04]  /*1b40*/  LDG.E.S8 R10, desc[UR6][R8.64+0x1] ;  /* 0x00000106080a7981 */ /* 0x000ee8000c1e1300 */
[----:B------:R-:W4:Y:S04]  /*1b50*/  LDG.E.S8 R15, desc[UR6][R8.64+0x2] ;  /* 0x00000206080f7981 */ /* 0x000f28000c1e1300 */
[----:B------:R-:W5:Y:S04]  /*1b60*/  LDG.E.S8 R6, desc[UR6][R8.64+0x3] ;  /* 0x0000030608067981 */ /* 0x000f68000c1e1300 */
[----:B------:R-:W5:Y:S01]  /*1b70*/  LDG.E.S8 R11, desc[UR6][R8.64+0x4] ;  /* 0x00000406080b7981 */ /* 0x000f62000c1e1300 */
[C---:B------:R-:W-:Y:S01]  /*1b80*/  IADD3 R20, P0, PT, R2.reuse, 0x5, RZ ;  /* 0x0000000502147810 */ /* 0x040fe20007f1e0ff */
[----:B------:R-:W-:Y:S01]  /*1b90*/  BSSY.RECONVERGENT B4, `(.L_x_35) ;  /* 0x0000042000047945 */ /* 0x000fe20003800200 */
[----:B------:R-:W-:-:S02]  /*1ba0*/  IADD3 R4, P4, PT, R2, 0x9, RZ ;  /* 0x0000000902047810 */ /* 0x000fc40007f9e0ff */
[C---:B------:R-:W-:Y:S01]  /*1bb0*/  IADD3 R18, P1, PT, R2.reuse, 0x6, RZ ;  /* 0x0000000602127810 */ /* 0x040fe20007f3e0ff */
[--C-:B------:R-:W-:Y:S01]  /*1bc0*/  IMAD.X R21, RZ, RZ, R9.reuse, P0 ;  /* 0x000000ffff157224 */ /* 0x100fe200000e0609 */
[C---:B------:R-:W-:Y:S01]  /*1bd0*/  IADD3 R14, P2, PT, R2.reuse, 0x7, RZ ;  /* 0x00000007020e7810 */ /* 0x040fe20007f5e0ff */
[--C-:B01----:R-:W-:Y:S01]  /*1be0*/  IMAD.X R0, RZ, RZ, R9.reuse, P4 ;  /* 0x000000ffff007224 */ /* 0x103fe200020e0609 */
[----:B------:R-:W-:Y:S01]  /*1bf0*/  IADD3 R12, P3, PT, R2, 0x8, RZ ;  /* 0x00000008020c7810 */ /* 0x000fe20007f7e0ff */
[--C-:B------:R-:W-:Y:S02]  /*1c00*/  IMAD.X R19, RZ, RZ, R9.reuse, P1 ;  /* 0x000000ffff137224 */ /* 0x100fe400008e0609 */
[--C-:B------:R-:W-:Y:S02]  /*1c10*/  IMAD.X R16, RZ, RZ, R9.reuse, P2 ;  /* 0x000000ffff107224 */ /* 0x100fe400010e0609 */
[----:B------:R-:W-:Y:S02]  /*1c20*/  IMAD.X R17, RZ, RZ, R9, P3 ;  /* 0x000000ffff117224 */ /* 0x000fe400018e0609 */
[----:B------:R-:W-:-:S02]  /*1c30*/  IMAD.MOV.U32 R7, RZ, RZ, R4 ;  /* 0x000000ffff077224 */ /* 0x000fc400078e0004 */
[----:B------:R-:W-:Y:S01]  /*1c40*/  IMAD.MOV.U32 R5, RZ, RZ, R0 ;  /* 0x000000ffff057224 */ /* 0x000fe200078e0000 */
[----:B--2---:R0:W-:Y:S04]  /*1c50*/  STG.E.U8 desc[UR6][R8.64+0x5], R13 ;  /* 0x0000050d08007986 */ /* 0x0041e8000c101106 */
[----:B---3--:R0:W-:Y:S04]  /*1c60*/  STG.E.U8 desc[UR6][R8.64+0x6], R10 ;  /* 0x0000060a08007986 */ /* 0x0081e8000c101106 */
[----:B----4-:R0:W-:Y:S04]  /*1c70*/  STG.E.U8 desc[UR6][R8.64+0x7], R15 ;  /* 0x0000070f08007986 */ /* 0x0101e8000c101106 */
[----:B-----5:R0:W-:Y:S04]  /*1c80*/  STG.E.U8 desc[UR6][R8.64+0x8], R6 ;  /* 0x0000080608007986 */ /* 0x0201e8000c101106 */
[----:B------:R0:W-:Y:S01]  /*1c90*/  STG.E.U8 desc[UR6][R8.64+0x9], R11 ;  /* 0x0000090b08007986 */ /* 0x0001e2000c101106 */
[----:B------:R-:W-:-:S13]  /*1ca0*/  ISETP.GE.AND P0, PT, R6, R11, PT ;  /* 0x0000000b0600720c */ /* 0x000fda0003f06270 */
[----:B0-----:R-:W-:Y:S05]  /*1cb0*/  @!P0 BRA `(.L_x_36) ;  /* 0x0000000000bc8947 */ /* 0x001fea0003800000 */
[----:B------:R-:W-:Y:S01]  /*1cc0*/  ISETP.GE.AND P0, PT, R15, R6, PT ;  /* 0x000000060f00720c */ /* 0x000fe20003f06270 */
[----:B------:R-:W-:Y:S02]  /*1cd0*/  IMAD.MOV.U32 R7, RZ, RZ, R12 ;  /* 0x000000ffff077224 */ /* 0x000fe400078e000c */
[----:B------:R-:W-:Y:S02]  /*1ce0*/  IMAD.MOV.U32 R5, RZ, RZ, R17 ;  /* 0x000000ffff057224 */ /* 0x000fe400078e0011 */
[----:B------:R-:W-:Y:S02]  /*1cf0*/  IMAD.MOV.U32 R12, RZ, RZ, R14 ;  /* 0x000000ffff0c7224 */ /* 0x000fe400078e000e */
[----:B------:R-:W-:-:S06]  /*1d00*/  IMAD.MOV.U32 R17, RZ, RZ, R16 ;  /* 0x000000ffff117224 */ /* 0x000fcc00078e0010 */
[----:B------:R-:W-:Y:S05]  /*1d10*/  @!P0 BRA `(.L_x_36) ;  /* 0x0000000000a48947 */ /* 0x000fea0003800000 */
        /* <DEDUP_REMOVED lines=10> */
[----:B------:R-:W-:Y:S02]  /*1dc0*/  IMAD.MOV.U32 R5, RZ, RZ, R19 ;  /* 0x000000ffff057224 */ /* 0x000fe400078e0013 */
[----:B------:R-:W-:-:S04]  /*1dd0*/  IMAD.MOV.U32 R17, RZ, RZ, R14 ;  /* 0x000000ffff117224 */ /* 0x000fc800078e000e */
[----:B------:R-:W-:Y:S05]  /*1de0*/  @!P0 BRA `(.L_x_36) ;  /* 0x0000000000708947 */ /* 0x000fea0003800000 */
[----:B------:R-:W-:Y:S02]  /*1df0*/  IMAD.MOV.U32 R10, RZ, RZ, R4 ;  /* 0x000000ffff0a7224 */ /* 0x000fe400078e0004 */
[----:B------:R-:W-:Y:S02]  /*1e00*/  IMAD.MOV.U32 R3, RZ, RZ, R0 ;  /* 0x000000ffff037224 */ /* 0x000fe400078e0000 */
[----:B------:R-:W-:Y:S02]  /*1e10*/  IMAD.MOV.U32 R8, RZ, RZ, R12 ;  /* 0x000000ffff087224 */ /* 0x000fe400078e000c */
[----:B------:R-:W-:-:S07]  /*1e20*/  IMAD.MOV.U32 R17, RZ, RZ, R14 ;  /* 0x000000ffff117224 */ /* 0x000fce00078e000e */
.L_x_37:
[----:B------:R-:W-:Y:S02]  /*1e30*/  IMAD.MOV.U32 R2, RZ, RZ, R10 ;  /* 0x000000ffff027224 */ /* 0x000fe400078e000a */
[----:B------:R-:W-:Y:S02]  /*1e40*/  IMAD.MOV.U32 R6, RZ, RZ, R8 ;  /* 0x000000ffff067224 */ /* 0x000fe400078e0008 */
[----:B------:R-:W-:Y:S01]  /*1e50*/  IMAD.MOV.U32 R7, RZ, RZ, R17 ;  /* 0x000000ffff077224 */ /* 0x000fe200078e0011 */
[----:B------:R-:W2:Y:S04]  /*1e60*/  LDG.E.U8 R9, desc[UR6][R2.64] ;  /* 0x0000000602097981 */ /* 0x000ea8000c1e1100 */
[----:B------:R-:W3:Y:S01]  /*1e70*/  LDG.E.U8 R5, desc[UR6][R6.64] ;  /* 0x0000000606057981 */ /* 0x000ee2000c1e1100 */
[----:B------:R-:W-:-:S02]  /*1e80*/  IADD3 R12, P0, PT, R12, 0x1, RZ ;  /* 0x000000010c0c7810 */ /* 0x000fc40007f1e0ff */
[----:B------:R-:W-:-:S03]  /*1e90*/  IADD3 R13, P2, PT, R4, -0x1, RZ ;  /* 0xffffffff040d7810 */ /* 0x000fc60007f5e0ff */
[----:B------:R-:W-:Y:S01]  /*1ea0*/  IMAD.X R14, RZ, RZ, R14, P0 ;  /* 0x000000ffff0e7224 */ /* 0x000fe200000e060e */
[C---:B------:R-:W-:Y:S02]  /*1eb0*/  ISETP.NE.U32.AND P0, PT, R12.reuse, R4, PT ;  /* 0x000000040c00720c */ /* 0x040fe40003f05070 */
[----:B------:R-:W-:Y:S02]  /*1ec0*/  ISETP.NE.U32.AND P1, PT, R12, R13, PT ;  /* 0x0000000d0c00720c */ /* 0x000fe40003f25070 */
[----:B------:R-:W-:Y:S02]  /*1ed0*/  IADD3.X R15, PT, PT, R0, -0x1, RZ, P2, !PT ;  /* 0xffffffff000f7810 */ /* 0x000fe400017fe4ff */
[C---:B------:R-:W-:Y:S02]  /*1ee0*/  ISETP.NE.AND.EX P0, PT, R14.reuse, R0, PT, P0 ;  /* 0x000000000e00720c */ /* 0x040fe40003f05300 */
[----:B------:R-:W-:Y:S02]  /*1ef0*/  ISETP.NE.AND.EX P1, PT, R14, R15, PT, P1 ;  /* 0x0000000f0e00720c */ /* 0x000fe40003f25310 */
[----:B------:R-:W-:-:S02]  /*1f00*/  SEL R11, RZ, 0xffffffff, !P0 ;  /* 0xffffffffff0b7807 */ /* 0x000fc40004000000 */
[----:B------:R-:W-:Y:S02]  /*1f10*/  IADD3 R8, P2, PT, R6, 0x1, RZ ;  /* 0x0000000106087810 */ /* 0x000fe40007f5e0ff */
[----:B------:R-:W-:Y:S02]  /*1f20*/  IADD3 R10, P3, PT, R2, R11, RZ ;  /* 0x0000000b020a7210 */ /* 0x000fe40007f7e0ff */
[----:B------:R-:W-:Y:S01]  /*1f30*/  SEL R4, R13, R4, P0 ;  /* 0x000000040d047207 */ /* 0x000fe20000000000 */
[----:B------:R-:W-:Y:S01]  /*1f40*/  IMAD.X R17, RZ, RZ, R7, P2 ;  /* 0x000000ffff117224 */ /* 0x000fe200010e0607 */
[----:B------:R-:W-:Y:S01]  /*1f50*/  SEL R0, R15, R0, P0 ;  /* 0x000000000f007207 */ /* 0x000fe20000000000 */
[----:B--2---:R-:W-:Y:S04]  /*1f60*/  STG.E.U8 desc[UR6][R6.64], R9 ;  /* 0x0000000906007986 */ /* 0x004fe8000c101106 */
[----:B---3--:R0:W-:Y:S02]  /*1f70*/  STG.E.U8 desc[UR6][R2.64], R5 ;  /* 0x0000000502007986 */ /* 0x0081e4000c101106 */
[----:B0-----:R-:W-:Y:S01]  /*1f80*/  IMAD.X R3, R3, 0x1, R11, P3 ;  /* 0x0000000103037824 */ /* 0x001fe200018e060b */
[----:B------:R-:W-:Y:S06]  /*1f90*/  @P0 BRA P1, `(.L_x_37) ;  /* 0xfffffffc00a40947 */ /* 0x000fec000083ffff */
[----:B------:R-:W-:Y:S05]  /*1fa0*/  EXIT ;  /* 0x000000000000794d */ /* 0x000fea0003800000 */
.L_x_36:
[----:B------:R-:W-:Y:S05]  /*1fb0*/  BSYNC.RECONVERGENT B4 ;  /* 0x0000000000047941 */ /* 0x000fea0003800200 */
.L_x_35:
[----:B------:R-:W-:-:S05]  /*1fc0*/  IMAD.MOV.U32 R13, RZ, RZ, R17 ;  /* 0x000000ffff0d7224 */ /* 0x000fca00078e0011 */
[----:B------:R0:W5:Y:S01]  /*1fd0*/  LDG.E.S8 R15, desc[UR6][R12.64] ;  /* 0x000000060c0f7981 */ /* 0x000162000c1e1300 */
[----:B------:R-:W-:Y:S01]  /*1fe0*/  IADD3 R8, P0, PT, R2, 0xa, RZ ;  /* 0x0000000a02087810 */ /* 0x000fe20007f1e0ff */
[----:B------:R-:W-:Y:S04]  /*1ff0*/  BSSY.RECONVERGENT B4, `(.L_x_38) ;  /* 0x0000009000047945 */ /* 0x000fe80003800200 */
[----:B------:R-:W-:-:S08]  /*2000*/  IMAD.X R9, RZ, RZ, R9, P0 ;  /* 0x000000ffff097224 */ /* 0x000fd000000e0609 */
.L_x_39:
[----:B------:R-:W-:Y:S02]  /*2010*/  IMAD.MOV.U32 R2, RZ, RZ, R8 ;  /* 0x000000ffff027224 */ /* 0x000fe400078e0008 */
[----:B------:R-:W-:-:S05]  /*2020*/  IMAD.MOV.U32 R3, RZ, RZ, R9 ;  /* 0x000000ffff037224 */ /* 0x000fca00078e0009 */
[----:B------:R-:W2:Y:S01]  /*2030*/  LDG.E.S8 R10, desc[UR6][R2.64+-0x1] ;  /* 0xffffff06020a7981 */ /* 0x000ea2000c1e1300 */
[----:B------:R-:W-:-:S04]  /*2040*/  IADD3 R8, P1, PT, R2, -0x1, RZ ;  /* 0xffffffff02087810 */ /* 0x000fc80007f3e0ff */
[----:B------:R-:W-:Y:S02]  /*2050*/  IADD3.X R9, PT, PT, R3, -0x1, RZ, P1, !PT ;  /* 0xffffffff03097810 */ /* 0x000fe40000ffe4ff */
[----:B--2--5:R-:W-:-:S13]  /*2060*/  ISETP.GE.AND P0, PT, R15, R10, PT ;  /* 0x0000000a0f00720c */ /* 0x024fda0003f06270 */
[----:B------:R-:W-:Y:S05]  /*2070*/  @P0 BRA `(.L_x_39) ;  /* 0xfffffffc00e40947 */ /* 0x000fea000383ffff */
[----:B------:R-:W-:Y:S05]  /*2080*/  BSYNC.RECONVERGENT B4 ;  /* 0x0000000000047941 */ /* 0x000fea0003800200 */
.L_x_38:
[----:B------:R-:W-:Y:S01]  /*2090*/  ISETP.GE.AND P0, PT, R6, R11, PT ;  /* 0x0000000b0600720c */ /* 0x000fe20003f06270 */
[----:B------:R1:W-:Y:S04]  /*20a0*/  STG.E.U8 desc[UR6][R12.64], R10 ;  /* 0x0000000a0c007986 */ /* 0x0003e8000c101106 */
[----:B------:R1:W-:Y:S08]  /*20b0*/  STG.E.U8 desc[UR6][R2.64+-0x1], R15 ;  /* 0xffffff0f02007986 */ /* 0x0003f0000c101106 */
[----:B------:R-:W-:Y:S05]  /*20c0*/  @!P0 EXIT ;  /* 0x000000000000894d */ /* 0x000fea0003800000 */
[----:B-1----:R-:W-:Y:S02]  /*20d0*/  IMAD.MOV.U32 R10, RZ, RZ, R4 ;  /* 0x000000ffff0a7224 */ /* 0x002fe400078e0004 */
[----:B------:R-:W-:Y:S02]  /*20e0*/  IMAD.MOV.U32 R3, RZ, RZ, R0 ;  /* 0x000000ffff037224 */ /* 0x000fe400078e0000 */
[----:B------:R-:W-:Y:S02]  /*20f0*/  IMAD.MOV.U32 R6, RZ, RZ, R7 ;  /* 0x000000ffff067224 */ /* 0x000fe400078e0007 */
[----:B------:R-:W-:-:S07]  /*2100*/  IMAD.MOV.U32 R17, RZ, RZ, R5 ;  /* 0x000000ffff117224 */ /* 0x000fce00078e0005 */
.L_x_40:
[----:B------:R-:W-:Y:S02]  /*2110*/  IMAD.MOV.U32 R2, RZ, RZ, R10 ;  /* 0x000000ffff027224 */ /* 0x000fe400078e000a */
[----:B------:R-:W-:Y:S02]  /*2120*/  IMAD.MOV.U32 R8, RZ, RZ, R6 ;  /* 0x000000ffff087224 */ /* 0x000fe400078e0006 */
[----:B------:R-:W-:Y:S01]  /*2130*/  IMAD.MOV.U32 R9, RZ, RZ, R17 ;  /* 0x000000ffff097224 */ /* 0x000fe200078e0011 */
[----:B0-----:R-:W2:Y:S04]  /*2140*/  LDG.E.U8 R13, desc[UR6][R2.64] ;  /* 0x00000006020d7981 */ /* 0x001ea8000c1e1100 */
        /* <DEDUP_REMOVED lines=20> */
.L_x_41:
[----:B------:R-:W-:-:S00]  /*2290*/  BRA `(.L_x_41) ;  /* 0xfffffffc00fc7947 */ /* 0x000fc0000383ffff */
[----:B------:R-:W-:-:S00]  /*22a0*/  NOP ;  /* 0x0000000000007918 */ /* 0x000fc00000000000 */
        /* <DEDUP_REMOVED lines=13> */
.L_x_42:


//--------------------- .nv.shared.reserved.0     --------------------------
	.section	.nv.shared.reserved.0,"aw",@nobits
	.weak		__nv_reservedSMEM_offset_0_alias
	.size		__nv_reservedSMEM_offset_0_alias, 0, 64
	.other		__nv_reservedSMEM_offset_0_alias,@"STO_CUDA_RESERVED_SHARED STV_DEFAULT"
__nv_reservedSMEM_offset_0_alias:
	.zero		0
	.zero		64


//--------------------- .nv.constant0._Z13PermuteHybridPcPxS0_ --------------------------
	.section	.nv.constant0._Z13PermuteHybridPcPxS0_,"a",@progbits
	.sectionflags	@""
	.align	4
.nv.constant0._Z13PermuteHybridPcPxS0_:
	.zero		920


//--------------------- SYMBOLS --------------------------

	.type		.nv.reservedSmem.offset0,@object
	.size		.nv.reservedSmem.offset0,0x4
